//
// Generated by NVIDIA NVVM Compiler
//
// Compiler Build ID: CL-36424714
// Cuda compilation tools, release 13.0, V13.0.88
// Based on NVVM 20.0.0
//

.version 9.0
.target sm_100
.address_size 64

	// .globl	_Z6phase1Piii
// _ZZ6phase1PiiiE4smem has been demoted
// _ZZ6phase2PiiiE5pivot has been demoted
// _ZZ6phase2PiiiE6target has been demoted
// _ZZ6phase3PiiiiE9row_block has been demoted
// _ZZ6phase3PiiiiE9col_block has been demoted

.visible .entry _Z6phase1Piii(
	.param .u64 .ptr .align 1 _Z6phase1Piii_param_0,
	.param .u32 _Z6phase1Piii_param_1,
	.param .u32 _Z6phase1Piii_param_2
)
{
	.reg .b32 	%r<1305>;
	.reg .b64 	%rd<7>;
	// demoted variable
	.shared .align 4 .b8 _ZZ6phase1PiiiE4smem[16384];
	ld.param.u64 	%rd1, [_Z6phase1Piii_param_0];
	ld.param.u32 	%r1, [_Z6phase1Piii_param_1];
	ld.param.u32 	%r2, [_Z6phase1Piii_param_2];
	cvta.to.global.u64 	%rd2, %rd1;
	mov.u32 	%r3, %tid.x;
	mov.u32 	%r4, %tid.y;
	shl.b32 	%r5, %r2, 6;
	add.s32 	%r6, %r5, %r4;
	add.s32 	%r7, %r5, %r3;
	mad.lo.s32 	%r8, %r6, %r1, %r7;
	mul.wide.s32 	%rd3, %r8, 4;
	add.s64 	%rd4, %rd2, %rd3;
	ld.global.u32 	%r9, [%rd4];
	shl.b32 	%r10, %r4, 8;
	mov.u32 	%r11, _ZZ6phase1PiiiE4smem;
	add.s32 	%r12, %r11, %r10;
	shl.b32 	%r13, %r3, 2;
	add.s32 	%r14, %r12, %r13;
	st.shared.u32 	[%r14], %r9;
	ld.global.u32 	%r15, [%rd4+128];
	st.shared.u32 	[%r14+128], %r15;
	shl.b32 	%r16, %r1, 5;
	add.s32 	%r17, %r8, %r16;
	mul.wide.s32 	%rd5, %r17, 4;
	add.s64 	%rd6, %rd2, %rd5;
	ld.global.u32 	%r18, [%rd6];
	st.shared.u32 	[%r14+8192], %r18;
	ld.global.u32 	%r19, [%rd6+128];
	st.shared.u32 	[%r14+8320], %r19;
	bar.sync 	0;
	ld.shared.u32 	%r20, [%r14];
	ld.shared.u32 	%r21, [%r12];
	add.s32 	%r22, %r11, %r13;
	ld.shared.u32 	%r23, [%r22];
	add.s32 	%r24, %r23, %r21;
	min.s32 	%r25, %r20, %r24;
	st.shared.u32 	[%r14], %r25;
	ld.shared.u32 	%r26, [%r14+128];
	ld.shared.u32 	%r27, [%r12];
	ld.shared.u32 	%r28, [%r22+128];
	add.s32 	%r29, %r28, %r27;
	min.s32 	%r30, %r26, %r29;
	st.shared.u32 	[%r14+128], %r30;
	ld.shared.u32 	%r31, [%r14+8192];
	ld.shared.u32 	%r32, [%r12+8192];
	ld.shared.u32 	%r33, [%r22];
	add.s32 	%r34, %r33, %r32;
	min.s32 	%r35, %r31, %r34;
	st.shared.u32 	[%r14+8192], %r35;
	ld.shared.u32 	%r36, [%r14+8320];
	ld.shared.u32 	%r37, [%r12+8192];
	ld.shared.u32 	%r38, [%r22+128];
	add.s32 	%r39, %r38, %r37;
	min.s32 	%r40, %r36, %r39;
	st.shared.u32 	[%r14+8320], %r40;
	bar.sync 	0;
	ld.shared.u32 	%r41, [%r14];
	ld.shared.u32 	%r42, [%r12+4];
	ld.shared.u32 	%r43, [%r22+256];
	add.s32 	%r44, %r43, %r42;
	min.s32 	%r45, %r41, %r44;
	st.shared.u32 	[%r14], %r45;
	ld.shared.u32 	%r46, [%r14+128];
	ld.shared.u32 	%r47, [%r12+4];
	ld.shared.u32 	%r48, [%r22+384];
	add.s32 	%r49, %r48, %r47;
	min.s32 	%r50, %r46, %r49;
	st.shared.u32 	[%r14+128], %r50;
	ld.shared.u32 	%r51, [%r14+8192];
	ld.shared.u32 	%r52, [%r12+8196];
	ld.shared.u32 	%r53, [%r22+256];
	add.s32 	%r54, %r53, %r52;
	min.s32 	%r55, %r51, %r54;
	st.shared.u32 	[%r14+8192], %r55;
	ld.shared.u32 	%r56, [%r14+8320];
	ld.shared.u32 	%r57, [%r12+8196];
	ld.shared.u32 	%r58, [%r22+384];
	add.s32 	%r59, %r58, %r57;
	min.s32 	%r60, %r56, %r59;
	st.shared.u32 	[%r14+8320], %r60;
	bar.sync 	0;
	ld.shared.u32 	%r61, [%r14];
	ld.shared.u32 	%r62, [%r12+8];
	ld.shared.u32 	%r63, [%r22+512];
	add.s32 	%r64, %r63, %r62;
	min.s32 	%r65, %r61, %r64;
	st.shared.u32 	[%r14], %r65;
	ld.shared.u32 	%r66, [%r14+128];
	ld.shared.u32 	%r67, [%r12+8];
	ld.shared.u32 	%r68, [%r22+640];
	add.s32 	%r69, %r68, %r67;
	min.s32 	%r70, %r66, %r69;
	st.shared.u32 	[%r14+128], %r70;
	ld.shared.u32 	%r71, [%r14+8192];
	ld.shared.u32 	%r72, [%r12+8200];
	ld.shared.u32 	%r73, [%r22+512];
	add.s32 	%r74, %r73, %r72;
	min.s32 	%r75, %r71, %r74;
	st.shared.u32 	[%r14+8192], %r75;
	ld.shared.u32 	%r76, [%r14+8320];
	ld.shared.u32 	%r77, [%r12+8200];
	ld.shared.u32 	%r78, [%r22+640];
	add.s32 	%r79, %r78, %r77;
	min.s32 	%r80, %r76, %r79;
	st.shared.u32 	[%r14+8320], %r80;
	bar.sync 	0;
	ld.shared.u32 	%r81, [%r14];
	ld.shared.u32 	%r82, [%r12+12];
	ld.shared.u32 	%r83, [%r22+768];
	add.s32 	%r84, %r83, %r82;
	min.s32 	%r85, %r81, %r84;
	st.shared.u32 	[%r14], %r85;
	ld.shared.u32 	%r86, [%r14+128];
	ld.shared.u32 	%r87, [%r12+12];
	ld.shared.u32 	%r88, [%r22+896];
	add.s32 	%r89, %r88, %r87;
	min.s32 	%r90, %r86, %r89;
	st.shared.u32 	[%r14+128], %r90;
	ld.shared.u32 	%r91, [%r14+8192];
	ld.shared.u32 	%r92, [%r12+8204];
	ld.shared.u32 	%r93, [%r22+768];
	add.s32 	%r94, %r93, %r92;
	min.s32 	%r95, %r91, %r94;
	st.shared.u32 	[%r14+8192], %r95;
	ld.shared.u32 	%r96, [%r14+8320];
	ld.shared.u32 	%r97, [%r12+8204];
	ld.shared.u32 	%r98, [%r22+896];
	add.s32 	%r99, %r98, %r97;
	min.s32 	%r100, %r96, %r99;
	st.shared.u32 	[%r14+8320], %r100;
	bar.sync 	0;
	ld.shared.u32 	%r101, [%r14];
	ld.shared.u32 	%r102, [%r12+16];
	ld.shared.u32 	%r103, [%r22+1024];
	add.s32 	%r104, %r103, %r102;
	min.s32 	%r105, %r101, %r104;
	st.shared.u32 	[%r14], %r105;
	ld.shared.u32 	%r106, [%r14+128];
	ld.shared.u32 	%r107, [%r12+16];
	ld.shared.u32 	%r108, [%r22+1152];
	add.s32 	%r109, %r108, %r107;
	min.s32 	%r110, %r106, %r109;
	st.shared.u32 	[%r14+128], %r110;
	ld.shared.u32 	%r111, [%r14+8192];
	ld.shared.u32 	%r112, [%r12+8208];
	ld.shared.u32 	%r113, [%r22+1024];
	add.s32 	%r114, %r113, %r112;
	min.s32 	%r115, %r111, %r114;
	st.shared.u32 	[%r14+8192], %r115;
	ld.shared.u32 	%r116, [%r14+8320];
	ld.shared.u32 	%r117, [%r12+8208];
	ld.shared.u32 	%r118, [%r22+1152];
	add.s32 	%r119, %r118, %r117;
	min.s32 	%r120, %r116, %r119;
	st.shared.u32 	[%r14+8320], %r120;
	bar.sync 	0;
	ld.shared.u32 	%r121, [%r14];
	ld.shared.u32 	%r122, [%r12+20];
	ld.shared.u32 	%r123, [%r22+1280];
	add.s32 	%r124, %r123, %r122;
	min.s32 	%r125, %r121, %r124;
	st.shared.u32 	[%r14], %r125;
	ld.shared.u32 	%r126, [%r14+128];
	ld.shared.u32 	%r127, [%r12+20];
	ld.shared.u32 	%r128, [%r22+1408];
	add.s32 	%r129, %r128, %r127;
	min.s32 	%r130, %r126, %r129;
	st.shared.u32 	[%r14+128], %r130;
	ld.shared.u32 	%r131, [%r14+8192];
	ld.shared.u32 	%r132, [%r12+8212];
	ld.shared.u32 	%r133, [%r22+1280];
	add.s32 	%r134, %r133, %r132;
	min.s32 	%r135, %r131, %r134;
	st.shared.u32 	[%r14+8192], %r135;
	ld.shared.u32 	%r136, [%r14+8320];
	ld.shared.u32 	%r137, [%r12+8212];
	ld.shared.u32 	%r138, [%r22+1408];
	add.s32 	%r139, %r138, %r137;
	min.s32 	%r140, %r136, %r139;
	st.shared.u32 	[%r14+8320], %r140;
	bar.sync 	0;
	ld.shared.u32 	%r141, [%r14];
	ld.shared.u32 	%r142, [%r12+24];
	ld.shared.u32 	%r143, [%r22+1536];
	add.s32 	%r144, %r143, %r142;
	min.s32 	%r145, %r141, %r144;
	st.shared.u32 	[%r14], %r145;
	ld.shared.u32 	%r146, [%r14+128];
	ld.shared.u32 	%r147, [%r12+24];
	ld.shared.u32 	%r148, [%r22+1664];
	add.s32 	%r149, %r148, %r147;
	min.s32 	%r150, %r146, %r149;
	st.shared.u32 	[%r14+128], %r150;
	ld.shared.u32 	%r151, [%r14+8192];
	ld.shared.u32 	%r152, [%r12+8216];
	ld.shared.u32 	%r153, [%r22+1536];
	add.s32 	%r154, %r153, %r152;
	min.s32 	%r155, %r151, %r154;
	st.shared.u32 	[%r14+8192], %r155;
	ld.shared.u32 	%r156, [%r14+8320];
	ld.shared.u32 	%r157, [%r12+8216];
	ld.shared.u32 	%r158, [%r22+1664];
	add.s32 	%r159, %r158, %r157;
	min.s32 	%r160, %r156, %r159;
	st.shared.u32 	[%r14+8320], %r160;
	bar.sync 	0;
	ld.shared.u32 	%r161, [%r14];
	ld.shared.u32 	%r162, [%r12+28];
	ld.shared.u32 	%r163, [%r22+1792];
	add.s32 	%r164, %r163, %r162;
	min.s32 	%r165, %r161, %r164;
	st.shared.u32 	[%r14], %r165;
	ld.shared.u32 	%r166, [%r14+128];
	ld.shared.u32 	%r167, [%r12+28];
	ld.shared.u32 	%r168, [%r22+1920];
	add.s32 	%r169, %r168, %r167;
	min.s32 	%r170, %r166, %r169;
	st.shared.u32 	[%r14+128], %r170;
	ld.shared.u32 	%r171, [%r14+8192];
	ld.shared.u32 	%r172, [%r12+8220];
	ld.shared.u32 	%r173, [%r22+1792];
	add.s32 	%r174, %r173, %r172;
	min.s32 	%r175, %r171, %r174;
	st.shared.u32 	[%r14+8192], %r175;
	ld.shared.u32 	%r176, [%r14+8320];
	ld.shared.u32 	%r177, [%r12+8220];
	ld.shared.u32 	%r178, [%r22+1920];
	add.s32 	%r179, %r178, %r177;
	min.s32 	%r180, %r176, %r179;
	st.shared.u32 	[%r14+8320], %r180;
	bar.sync 	0;
	ld.shared.u32 	%r181, [%r14];
	ld.shared.u32 	%r182, [%r12+32];
	ld.shared.u32 	%r183, [%r22+2048];
	add.s32 	%r184, %r183, %r182;
	min.s32 	%r185, %r181, %r184;
	st.shared.u32 	[%r14], %r185;
	ld.shared.u32 	%r186, [%r14+128];
	ld.shared.u32 	%r187, [%r12+32];
	ld.shared.u32 	%r188, [%r22+2176];
	add.s32 	%r189, %r188, %r187;
	min.s32 	%r190, %r186, %r189;
	st.shared.u32 	[%r14+128], %r190;
	ld.shared.u32 	%r191, [%r14+8192];
	ld.shared.u32 	%r192, [%r12+8224];
	ld.shared.u32 	%r193, [%r22+2048];
	add.s32 	%r194, %r193, %r192;
	min.s32 	%r195, %r191, %r194;
	st.shared.u32 	[%r14+8192], %r195;
	ld.shared.u32 	%r196, [%r14+8320];
	ld.shared.u32 	%r197, [%r12+8224];
	ld.shared.u32 	%r198, [%r22+2176];
	add.s32 	%r199, %r198, %r197;
	min.s32 	%r200, %r196, %r199;
	st.shared.u32 	[%r14+8320], %r200;
	bar.sync 	0;
	ld.shared.u32 	%r201, [%r14];
	ld.shared.u32 	%r202, [%r12+36];
	ld.shared.u32 	%r203, [%r22+2304];
	add.s32 	%r204, %r203, %r202;
	min.s32 	%r205, %r201, %r204;
	st.shared.u32 	[%r14], %r205;
	ld.shared.u32 	%r206, [%r14+128];
	ld.shared.u32 	%r207, [%r12+36];
	ld.shared.u32 	%r208, [%r22+2432];
	add.s32 	%r209, %r208, %r207;
	min.s32 	%r210, %r206, %r209;
	st.shared.u32 	[%r14+128], %r210;
	ld.shared.u32 	%r211, [%r14+8192];
	ld.shared.u32 	%r212, [%r12+8228];
	ld.shared.u32 	%r213, [%r22+2304];
	add.s32 	%r214, %r213, %r212;
	min.s32 	%r215, %r211, %r214;
	st.shared.u32 	[%r14+8192], %r215;
	ld.shared.u32 	%r216, [%r14+8320];
	ld.shared.u32 	%r217, [%r12+8228];
	ld.shared.u32 	%r218, [%r22+2432];
	add.s32 	%r219, %r218, %r217;
	min.s32 	%r220, %r216, %r219;
	st.shared.u32 	[%r14+8320], %r220;
	bar.sync 	0;
	ld.shared.u32 	%r221, [%r14];
	ld.shared.u32 	%r222, [%r12+40];
	ld.shared.u32 	%r223, [%r22+2560];
	add.s32 	%r224, %r223, %r222;
	min.s32 	%r225, %r221, %r224;
	st.shared.u32 	[%r14], %r225;
	ld.shared.u32 	%r226, [%r14+128];
	ld.shared.u32 	%r227, [%r12+40];
	ld.shared.u32 	%r228, [%r22+2688];
	add.s32 	%r229, %r228, %r227;
	min.s32 	%r230, %r226, %r229;
	st.shared.u32 	[%r14+128], %r230;
	ld.shared.u32 	%r231, [%r14+8192];
	ld.shared.u32 	%r232, [%r12+8232];
	ld.shared.u32 	%r233, [%r22+2560];
	add.s32 	%r234, %r233, %r232;
	min.s32 	%r235, %r231, %r234;
	st.shared.u32 	[%r14+8192], %r235;
	ld.shared.u32 	%r236, [%r14+8320];
	ld.shared.u32 	%r237, [%r12+8232];
	ld.shared.u32 	%r238, [%r22+2688];
	add.s32 	%r239, %r238, %r237;
	min.s32 	%r240, %r236, %r239;
	st.shared.u32 	[%r14+8320], %r240;
	bar.sync 	0;
	ld.shared.u32 	%r241, [%r14];
	ld.shared.u32 	%r242, [%r12+44];
	ld.shared.u32 	%r243, [%r22+2816];
	add.s32 	%r244, %r243, %r242;
	min.s32 	%r245, %r241, %r244;
	st.shared.u32 	[%r14], %r245;
	ld.shared.u32 	%r246, [%r14+128];
	ld.shared.u32 	%r247, [%r12+44];
	ld.shared.u32 	%r248, [%r22+2944];
	add.s32 	%r249, %r248, %r247;
	min.s32 	%r250, %r246, %r249;
	st.shared.u32 	[%r14+128], %r250;
	ld.shared.u32 	%r251, [%r14+8192];
	ld.shared.u32 	%r252, [%r12+8236];
	ld.shared.u32 	%r253, [%r22+2816];
	add.s32 	%r254, %r253, %r252;
	min.s32 	%r255, %r251, %r254;
	st.shared.u32 	[%r14+8192], %r255;
	ld.shared.u32 	%r256, [%r14+8320];
	ld.shared.u32 	%r257, [%r12+8236];
	ld.shared.u32 	%r258, [%r22+2944];
	add.s32 	%r259, %r258, %r257;
	min.s32 	%r260, %r256, %r259;
	st.shared.u32 	[%r14+8320], %r260;
	bar.sync 	0;
	ld.shared.u32 	%r261, [%r14];
	ld.shared.u32 	%r262, [%r12+48];
	ld.shared.u32 	%r263, [%r22+3072];
	add.s32 	%r264, %r263, %r262;
	min.s32 	%r265, %r261, %r264;
	st.shared.u32 	[%r14], %r265;
	ld.shared.u32 	%r266, [%r14+128];
	ld.shared.u32 	%r267, [%r12+48];
	ld.shared.u32 	%r268, [%r22+3200];
	add.s32 	%r269, %r268, %r267;
	min.s32 	%r270, %r266, %r269;
	st.shared.u32 	[%r14+128], %r270;
	ld.shared.u32 	%r271, [%r14+8192];
	ld.shared.u32 	%r272, [%r12+8240];
	ld.shared.u32 	%r273, [%r22+3072];
	add.s32 	%r274, %r273, %r272;
	min.s32 	%r275, %r271, %r274;
	st.shared.u32 	[%r14+8192], %r275;
	ld.shared.u32 	%r276, [%r14+8320];
	ld.shared.u32 	%r277, [%r12+8240];
	ld.shared.u32 	%r278, [%r22+3200];
	add.s32 	%r279, %r278, %r277;
	min.s32 	%r280, %r276, %r279;
	st.shared.u32 	[%r14+8320], %r280;
	bar.sync 	0;
	ld.shared.u32 	%r281, [%r14];
	ld.shared.u32 	%r282, [%r12+52];
	ld.shared.u32 	%r283, [%r22+3328];
	add.s32 	%r284, %r283, %r282;
	min.s32 	%r285, %r281, %r284;
	st.shared.u32 	[%r14], %r285;
	ld.shared.u32 	%r286, [%r14+128];
	ld.shared.u32 	%r287, [%r12+52];
	ld.shared.u32 	%r288, [%r22+3456];
	add.s32 	%r289, %r288, %r287;
	min.s32 	%r290, %r286, %r289;
	st.shared.u32 	[%r14+128], %r290;
	ld.shared.u32 	%r291, [%r14+8192];
	ld.shared.u32 	%r292, [%r12+8244];
	ld.shared.u32 	%r293, [%r22+3328];
	add.s32 	%r294, %r293, %r292;
	min.s32 	%r295, %r291, %r294;
	st.shared.u32 	[%r14+8192], %r295;
	ld.shared.u32 	%r296, [%r14+8320];
	ld.shared.u32 	%r297, [%r12+8244];
	ld.shared.u32 	%r298, [%r22+3456];
	add.s32 	%r299, %r298, %r297;
	min.s32 	%r300, %r296, %r299;
	st.shared.u32 	[%r14+8320], %r300;
	bar.sync 	0;
	ld.shared.u32 	%r301, [%r14];
	ld.shared.u32 	%r302, [%r12+56];
	ld.shared.u32 	%r303, [%r22+3584];
	add.s32 	%r304, %r303, %r302;
	min.s32 	%r305, %r301, %r304;
	st.shared.u32 	[%r14], %r305;
	ld.shared.u32 	%r306, [%r14+128];
	ld.shared.u32 	%r307, [%r12+56];
	ld.shared.u32 	%r308, [%r22+3712];
	add.s32 	%r309, %r308, %r307;
	min.s32 	%r310, %r306, %r309;
	st.shared.u32 	[%r14+128], %r310;
	ld.shared.u32 	%r311, [%r14+8192];
	ld.shared.u32 	%r312, [%r12+8248];
	ld.shared.u32 	%r313, [%r22+3584];
	add.s32 	%r314, %r313, %r312;
	min.s32 	%r315, %r311, %r314;
	st.shared.u32 	[%r14+8192], %r315;
	ld.shared.u32 	%r316, [%r14+8320];
	ld.shared.u32 	%r317, [%r12+8248];
	ld.shared.u32 	%r318, [%r22+3712];
	add.s32 	%r319, %r318, %r317;
	min.s32 	%r320, %r316, %r319;
	st.shared.u32 	[%r14+8320], %r320;
	bar.sync 	0;
	ld.shared.u32 	%r321, [%r14];
	ld.shared.u32 	%r322, [%r12+60];
	ld.shared.u32 	%r323, [%r22+3840];
	add.s32 	%r324, %r323, %r322;
	min.s32 	%r325, %r321, %r324;
	st.shared.u32 	[%r14], %r325;
	ld.shared.u32 	%r326, [%r14+128];
	ld.shared.u32 	%r327, [%r12+60];
	ld.shared.u32 	%r328, [%r22+3968];
	add.s32 	%r329, %r328, %r327;
	min.s32 	%r330, %r326, %r329;
	st.shared.u32 	[%r14+128], %r330;
	ld.shared.u32 	%r331, [%r14+8192];
	ld.shared.u32 	%r332, [%r12+8252];
	ld.shared.u32 	%r333, [%r22+3840];
	add.s32 	%r334, %r333, %r332;
	min.s32 	%r335, %r331, %r334;
	st.shared.u32 	[%r14+8192], %r335;
	ld.shared.u32 	%r336, [%r14+8320];
	ld.shared.u32 	%r337, [%r12+8252];
	ld.shared.u32 	%r338, [%r22+3968];
	add.s32 	%r339, %r338, %r337;
	min.s32 	%r340, %r336, %r339;
	st.shared.u32 	[%r14+8320], %r340;
	bar.sync 	0;
	ld.shared.u32 	%r341, [%r14];
	ld.shared.u32 	%r342, [%r12+64];
	ld.shared.u32 	%r343, [%r22+4096];
	add.s32 	%r344, %r343, %r342;
	min.s32 	%r345, %r341, %r344;
	st.shared.u32 	[%r14], %r345;
	ld.shared.u32 	%r346, [%r14+128];
	ld.shared.u32 	%r347, [%r12+64];
	ld.shared.u32 	%r348, [%r22+4224];
	add.s32 	%r349, %r348, %r347;
	min.s32 	%r350, %r346, %r349;
	st.shared.u32 	[%r14+128], %r350;
	ld.shared.u32 	%r351, [%r14+8192];
	ld.shared.u32 	%r352, [%r12+8256];
	ld.shared.u32 	%r353, [%r22+4096];
	add.s32 	%r354, %r353, %r352;
	min.s32 	%r355, %r351, %r354;
	st.shared.u32 	[%r14+8192], %r355;
	ld.shared.u32 	%r356, [%r14+8320];
	ld.shared.u32 	%r357, [%r12+8256];
	ld.shared.u32 	%r358, [%r22+4224];
	add.s32 	%r359, %r358, %r357;
	min.s32 	%r360, %r356, %r359;
	st.shared.u32 	[%r14+8320], %r360;
	bar.sync 	0;
	ld.shared.u32 	%r361, [%r14];
	ld.shared.u32 	%r362, [%r12+68];
	ld.shared.u32 	%r363, [%r22+4352];
	add.s32 	%r364, %r363, %r362;
	min.s32 	%r365, %r361, %r364;
	st.shared.u32 	[%r14], %r365;
	ld.shared.u32 	%r366, [%r14+128];
	ld.shared.u32 	%r367, [%r12+68];
	ld.shared.u32 	%r368, [%r22+4480];
	add.s32 	%r369, %r368, %r367;
	min.s32 	%r370, %r366, %r369;
	st.shared.u32 	[%r14+128], %r370;
	ld.shared.u32 	%r371, [%r14+8192];
	ld.shared.u32 	%r372, [%r12+8260];
	ld.shared.u32 	%r373, [%r22+4352];
	add.s32 	%r374, %r373, %r372;
	min.s32 	%r375, %r371, %r374;
	st.shared.u32 	[%r14+8192], %r375;
	ld.shared.u32 	%r376, [%r14+8320];
	ld.shared.u32 	%r377, [%r12+8260];
	ld.shared.u32 	%r378, [%r22+4480];
	add.s32 	%r379, %r378, %r377;
	min.s32 	%r380, %r376, %r379;
	st.shared.u32 	[%r14+8320], %r380;
	bar.sync 	0;
	ld.shared.u32 	%r381, [%r14];
	ld.shared.u32 	%r382, [%r12+72];
	ld.shared.u32 	%r383, [%r22+4608];
	add.s32 	%r384, %r383, %r382;
	min.s32 	%r385, %r381, %r384;
	st.shared.u32 	[%r14], %r385;
	ld.shared.u32 	%r386, [%r14+128];
	ld.shared.u32 	%r387, [%r12+72];
	ld.shared.u32 	%r388, [%r22+4736];
	add.s32 	%r389, %r388, %r387;
	min.s32 	%r390, %r386, %r389;
	st.shared.u32 	[%r14+128], %r390;
	ld.shared.u32 	%r391, [%r14+8192];
	ld.shared.u32 	%r392, [%r12+8264];
	ld.shared.u32 	%r393, [%r22+4608];
	add.s32 	%r394, %r393, %r392;
	min.s32 	%r395, %r391, %r394;
	st.shared.u32 	[%r14+8192], %r395;
	ld.shared.u32 	%r396, [%r14+8320];
	ld.shared.u32 	%r397, [%r12+8264];
	ld.shared.u32 	%r398, [%r22+4736];
	add.s32 	%r399, %r398, %r397;
	min.s32 	%r400, %r396, %r399;
	st.shared.u32 	[%r14+8320], %r400;
	bar.sync 	0;
	ld.shared.u32 	%r401, [%r14];
	ld.shared.u32 	%r402, [%r12+76];
	ld.shared.u32 	%r403, [%r22+4864];
	add.s32 	%r404, %r403, %r402;
	min.s32 	%r405, %r401, %r404;
	st.shared.u32 	[%r14], %r405;
	ld.shared.u32 	%r406, [%r14+128];
	ld.shared.u32 	%r407, [%r12+76];
	ld.shared.u32 	%r408, [%r22+4992];
	add.s32 	%r409, %r408, %r407;
	min.s32 	%r410, %r406, %r409;
	st.shared.u32 	[%r14+128], %r410;
	ld.shared.u32 	%r411, [%r14+8192];
	ld.shared.u32 	%r412, [%r12+8268];
	ld.shared.u32 	%r413, [%r22+4864];
	add.s32 	%r414, %r413, %r412;
	min.s32 	%r415, %r411, %r414;
	st.shared.u32 	[%r14+8192], %r415;
	ld.shared.u32 	%r416, [%r14+8320];
	ld.shared.u32 	%r417, [%r12+8268];
	ld.shared.u32 	%r418, [%r22+4992];
	add.s32 	%r419, %r418, %r417;
	min.s32 	%r420, %r416, %r419;
	st.shared.u32 	[%r14+8320], %r420;
	bar.sync 	0;
	ld.shared.u32 	%r421, [%r14];
	ld.shared.u32 	%r422, [%r12+80];
	ld.shared.u32 	%r423, [%r22+5120];
	add.s32 	%r424, %r423, %r422;
	min.s32 	%r425, %r421, %r424;
	st.shared.u32 	[%r14], %r425;
	ld.shared.u32 	%r426, [%r14+128];
	ld.shared.u32 	%r427, [%r12+80];
	ld.shared.u32 	%r428, [%r22+5248];
	add.s32 	%r429, %r428, %r427;
	min.s32 	%r430, %r426, %r429;
	st.shared.u32 	[%r14+128], %r430;
	ld.shared.u32 	%r431, [%r14+8192];
	ld.shared.u32 	%r432, [%r12+8272];
	ld.shared.u32 	%r433, [%r22+5120];
	add.s32 	%r434, %r433, %r432;
	min.s32 	%r435, %r431, %r434;
	st.shared.u32 	[%r14+8192], %r435;
	ld.shared.u32 	%r436, [%r14+8320];
	ld.shared.u32 	%r437, [%r12+8272];
	ld.shared.u32 	%r438, [%r22+5248];
	add.s32 	%r439, %r438, %r437;
	min.s32 	%r440, %r436, %r439;
	st.shared.u32 	[%r14+8320], %r440;
	bar.sync 	0;
	ld.shared.u32 	%r441, [%r14];
	ld.shared.u32 	%r442, [%r12+84];
	ld.shared.u32 	%r443, [%r22+5376];
	add.s32 	%r444, %r443, %r442;
	min.s32 	%r445, %r441, %r444;
	st.shared.u32 	[%r14], %r445;
	ld.shared.u32 	%r446, [%r14+128];
	ld.shared.u32 	%r447, [%r12+84];
	ld.shared.u32 	%r448, [%r22+5504];
	add.s32 	%r449, %r448, %r447;
	min.s32 	%r450, %r446, %r449;
	st.shared.u32 	[%r14+128], %r450;
	ld.shared.u32 	%r451, [%r14+8192];
	ld.shared.u32 	%r452, [%r12+8276];
	ld.shared.u32 	%r453, [%r22+5376];
	add.s32 	%r454, %r453, %r452;
	min.s32 	%r455, %r451, %r454;
	st.shared.u32 	[%r14+8192], %r455;
	ld.shared.u32 	%r456, [%r14+8320];
	ld.shared.u32 	%r457, [%r12+8276];
	ld.shared.u32 	%r458, [%r22+5504];
	add.s32 	%r459, %r458, %r457;
	min.s32 	%r460, %r456, %r459;
	st.shared.u32 	[%r14+8320], %r460;
	bar.sync 	0;
	ld.shared.u32 	%r461, [%r14];
	ld.shared.u32 	%r462, [%r12+88];
	ld.shared.u32 	%r463, [%r22+5632];
	add.s32 	%r464, %r463, %r462;
	min.s32 	%r465, %r461, %r464;
	st.shared.u32 	[%r14], %r465;
	ld.shared.u32 	%r466, [%r14+128];
	ld.shared.u32 	%r467, [%r12+88];
	ld.shared.u32 	%r468, [%r22+5760];
	add.s32 	%r469, %r468, %r467;
	min.s32 	%r470, %r466, %r469;
	st.shared.u32 	[%r14+128], %r470;
	ld.shared.u32 	%r471, [%r14+8192];
	ld.shared.u32 	%r472, [%r12+8280];
	ld.shared.u32 	%r473, [%r22+5632];
	add.s32 	%r474, %r473, %r472;
	min.s32 	%r475, %r471, %r474;
	st.shared.u32 	[%r14+8192], %r475;
	ld.shared.u32 	%r476, [%r14+8320];
	ld.shared.u32 	%r477, [%r12+8280];
	ld.shared.u32 	%r478, [%r22+5760];
	add.s32 	%r479, %r478, %r477;
	min.s32 	%r480, %r476, %r479;
	st.shared.u32 	[%r14+8320], %r480;
	bar.sync 	0;
	ld.shared.u32 	%r481, [%r14];
	ld.shared.u32 	%r482, [%r12+92];
	ld.shared.u32 	%r483, [%r22+5888];
	add.s32 	%r484, %r483, %r482;
	min.s32 	%r485, %r481, %r484;
	st.shared.u32 	[%r14], %r485;
	ld.shared.u32 	%r486, [%r14+128];
	ld.shared.u32 	%r487, [%r12+92];
	ld.shared.u32 	%r488, [%r22+6016];
	add.s32 	%r489, %r488, %r487;
	min.s32 	%r490, %r486, %r489;
	st.shared.u32 	[%r14+128], %r490;
	ld.shared.u32 	%r491, [%r14+8192];
	ld.shared.u32 	%r492, [%r12+8284];
	ld.shared.u32 	%r493, [%r22+5888];
	add.s32 	%r494, %r493, %r492;
	min.s32 	%r495, %r491, %r494;
	st.shared.u32 	[%r14+8192], %r495;
	ld.shared.u32 	%r496, [%r14+8320];
	ld.shared.u32 	%r497, [%r12+8284];
	ld.shared.u32 	%r498, [%r22+6016];
	add.s32 	%r499, %r498, %r497;
	min.s32 	%r500, %r496, %r499;
	st.shared.u32 	[%r14+8320], %r500;
	bar.sync 	0;
	ld.shared.u32 	%r501, [%r14];
	ld.shared.u32 	%r502, [%r12+96];
	ld.shared.u32 	%r503, [%r22+6144];
	add.s32 	%r504, %r503, %r502;
	min.s32 	%r505, %r501, %r504;
	st.shared.u32 	[%r14], %r505;
	ld.shared.u32 	%r506, [%r14+128];
	ld.shared.u32 	%r507, [%r12+96];
	ld.shared.u32 	%r508, [%r22+6272];
	add.s32 	%r509, %r508, %r507;
	min.s32 	%r510, %r506, %r509;
	st.shared.u32 	[%r14+128], %r510;
	ld.shared.u32 	%r511, [%r14+8192];
	ld.shared.u32 	%r512, [%r12+8288];
	ld.shared.u32 	%r513, [%r22+6144];
	add.s32 	%r514, %r513, %r512;
	min.s32 	%r515, %r511, %r514;
	st.shared.u32 	[%r14+8192], %r515;
	ld.shared.u32 	%r516, [%r14+8320];
	ld.shared.u32 	%r517, [%r12+8288];
	ld.shared.u32 	%r518, [%r22+6272];
	add.s32 	%r519, %r518, %r517;
	min.s32 	%r520, %r516, %r519;
	st.shared.u32 	[%r14+8320], %r520;
	bar.sync 	0;
	ld.shared.u32 	%r521, [%r14];
	ld.shared.u32 	%r522, [%r12+100];
	ld.shared.u32 	%r523, [%r22+6400];
	add.s32 	%r524, %r523, %r522;
	min.s32 	%r525, %r521, %r524;
	st.shared.u32 	[%r14], %r525;
	ld.shared.u32 	%r526, [%r14+128];
	ld.shared.u32 	%r527, [%r12+100];
	ld.shared.u32 	%r528, [%r22+6528];
	add.s32 	%r529, %r528, %r527;
	min.s32 	%r530, %r526, %r529;
	st.shared.u32 	[%r14+128], %r530;
	ld.shared.u32 	%r531, [%r14+8192];
	ld.shared.u32 	%r532, [%r12+8292];
	ld.shared.u32 	%r533, [%r22+6400];
	add.s32 	%r534, %r533, %r532;
	min.s32 	%r535, %r531, %r534;
	st.shared.u32 	[%r14+8192], %r535;
	ld.shared.u32 	%r536, [%r14+8320];
	ld.shared.u32 	%r537, [%r12+8292];
	ld.shared.u32 	%r538, [%r22+6528];
	add.s32 	%r539, %r538, %r537;
	min.s32 	%r540, %r536, %r539;
	st.shared.u32 	[%r14+8320], %r540;
	bar.sync 	0;
	ld.shared.u32 	%r541, [%r14];
	ld.shared.u32 	%r542, [%r12+104];
	ld.shared.u32 	%r543, [%r22+6656];
	add.s32 	%r544, %r543, %r542;
	min.s32 	%r545, %r541, %r544;
	st.shared.u32 	[%r14], %r545;
	ld.shared.u32 	%r546, [%r14+128];
	ld.shared.u32 	%r547, [%r12+104];
	ld.shared.u32 	%r548, [%r22+6784];
	add.s32 	%r549, %r548, %r547;
	min.s32 	%r550, %r546, %r549;
	st.shared.u32 	[%r14+128], %r550;
	ld.shared.u32 	%r551, [%r14+8192];
	ld.shared.u32 	%r552, [%r12+8296];
	ld.shared.u32 	%r553, [%r22+6656];
	add.s32 	%r554, %r553, %r552;
	min.s32 	%r555, %r551, %r554;
	st.shared.u32 	[%r14+8192], %r555;
	ld.shared.u32 	%r556, [%r14+8320];
	ld.shared.u32 	%r557, [%r12+8296];
	ld.shared.u32 	%r558, [%r22+6784];
	add.s32 	%r559, %r558, %r557;
	min.s32 	%r560, %r556, %r559;
	st.shared.u32 	[%r14+8320], %r560;
	bar.sync 	0;
	ld.shared.u32 	%r561, [%r14];
	ld.shared.u32 	%r562, [%r12+108];
	ld.shared.u32 	%r563, [%r22+6912];
	add.s32 	%r564, %r563, %r562;
	min.s32 	%r565, %r561, %r564;
	st.shared.u32 	[%r14], %r565;
	ld.shared.u32 	%r566, [%r14+128];
	ld.shared.u32 	%r567, [%r12+108];
	ld.shared.u32 	%r568, [%r22+7040];
	add.s32 	%r569, %r568, %r567;
	min.s32 	%r570, %r566, %r569;
	st.shared.u32 	[%r14+128], %r570;
	ld.shared.u32 	%r571, [%r14+8192];
	ld.shared.u32 	%r572, [%r12+8300];
	ld.shared.u32 	%r573, [%r22+6912];
	add.s32 	%r574, %r573, %r572;
	min.s32 	%r575, %r571, %r574;
	st.shared.u32 	[%r14+8192], %r575;
	ld.shared.u32 	%r576, [%r14+8320];
	ld.shared.u32 	%r577, [%r12+8300];
	ld.shared.u32 	%r578, [%r22+7040];
	add.s32 	%r579, %r578, %r577;
	min.s32 	%r580, %r576, %r579;
	st.shared.u32 	[%r14+8320], %r580;
	bar.sync 	0;
	ld.shared.u32 	%r581, [%r14];
	ld.shared.u32 	%r582, [%r12+112];
	ld.shared.u32 	%r583, [%r22+7168];
	add.s32 	%r584, %r583, %r582;
	min.s32 	%r585, %r581, %r584;
	st.shared.u32 	[%r14], %r585;
	ld.shared.u32 	%r586, [%r14+128];
	ld.shared.u32 	%r587, [%r12+112];
	ld.shared.u32 	%r588, [%r22+7296];
	add.s32 	%r589, %r588, %r587;
	min.s32 	%r590, %r586, %r589;
	st.shared.u32 	[%r14+128], %r590;
	ld.shared.u32 	%r591, [%r14+8192];
	ld.shared.u32 	%r592, [%r12+8304];
	ld.shared.u32 	%r593, [%r22+7168];
	add.s32 	%r594, %r593, %r592;
	min.s32 	%r595, %r591, %r594;
	st.shared.u32 	[%r14+8192], %r595;
	ld.shared.u32 	%r596, [%r14+8320];
	ld.shared.u32 	%r597, [%r12+8304];
	ld.shared.u32 	%r598, [%r22+7296];
	add.s32 	%r599, %r598, %r597;
	min.s32 	%r600, %r596, %r599;
	st.shared.u32 	[%r14+8320], %r600;
	bar.sync 	0;
	ld.shared.u32 	%r601, [%r14];
	ld.shared.u32 	%r602, [%r12+116];
	ld.shared.u32 	%r603, [%r22+7424];
	add.s32 	%r604, %r603, %r602;
	min.s32 	%r605, %r601, %r604;
	st.shared.u32 	[%r14], %r605;
	ld.shared.u32 	%r606, [%r14+128];
	ld.shared.u32 	%r607, [%r12+116];
	ld.shared.u32 	%r608, [%r22+7552];
	add.s32 	%r609, %r608, %r607;
	min.s32 	%r610, %r606, %r609;
	st.shared.u32 	[%r14+128], %r610;
	ld.shared.u32 	%r611, [%r14+8192];
	ld.shared.u32 	%r612, [%r12+8308];
	ld.shared.u32 	%r613, [%r22+7424];
	add.s32 	%r614, %r613, %r612;
	min.s32 	%r615, %r611, %r614;
	st.shared.u32 	[%r14+8192], %r615;
	ld.shared.u32 	%r616, [%r14+8320];
	ld.shared.u32 	%r617, [%r12+8308];
	ld.shared.u32 	%r618, [%r22+7552];
	add.s32 	%r619, %r618, %r617;
	min.s32 	%r620, %r616, %r619;
	st.shared.u32 	[%r14+8320], %r620;
	bar.sync 	0;
	ld.shared.u32 	%r621, [%r14];
	ld.shared.u32 	%r622, [%r12+120];
	ld.shared.u32 	%r623, [%r22+7680];
	add.s32 	%r624, %r623, %r622;
	min.s32 	%r625, %r621, %r624;
	st.shared.u32 	[%r14], %r625;
	ld.shared.u32 	%r626, [%r14+128];
	ld.shared.u32 	%r627, [%r12+120];
	ld.shared.u32 	%r628, [%r22+7808];
	add.s32 	%r629, %r628, %r627;
	min.s32 	%r630, %r626, %r629;
	st.shared.u32 	[%r14+128], %r630;
	ld.shared.u32 	%r631, [%r14+8192];
	ld.shared.u32 	%r632, [%r12+8312];
	ld.shared.u32 	%r633, [%r22+7680];
	add.s32 	%r634, %r633, %r632;
	min.s32 	%r635, %r631, %r634;
	st.shared.u32 	[%r14+8192], %r635;
	ld.shared.u32 	%r636, [%r14+8320];
	ld.shared.u32 	%r637, [%r12+8312];
	ld.shared.u32 	%r638, [%r22+7808];
	add.s32 	%r639, %r638, %r637;
	min.s32 	%r640, %r636, %r639;
	st.shared.u32 	[%r14+8320], %r640;
	bar.sync 	0;
	ld.shared.u32 	%r641, [%r14];
	ld.shared.u32 	%r642, [%r12+124];
	ld.shared.u32 	%r643, [%r22+7936];
	add.s32 	%r644, %r643, %r642;
	min.s32 	%r645, %r641, %r644;
	st.shared.u32 	[%r14], %r645;
	ld.shared.u32 	%r646, [%r14+128];
	ld.shared.u32 	%r647, [%r12+124];
	ld.shared.u32 	%r648, [%r22+8064];
	add.s32 	%r649, %r648, %r647;
	min.s32 	%r650, %r646, %r649;
	st.shared.u32 	[%r14+128], %r650;
	ld.shared.u32 	%r651, [%r14+8192];
	ld.shared.u32 	%r652, [%r12+8316];
	ld.shared.u32 	%r653, [%r22+7936];
	add.s32 	%r654, %r653, %r652;
	min.s32 	%r655, %r651, %r654;
	st.shared.u32 	[%r14+8192], %r655;
	ld.shared.u32 	%r656, [%r14+8320];
	ld.shared.u32 	%r657, [%r12+8316];
	ld.shared.u32 	%r658, [%r22+8064];
	add.s32 	%r659, %r658, %r657;
	min.s32 	%r660, %r656, %r659;
	st.shared.u32 	[%r14+8320], %r660;
	bar.sync 	0;
	ld.shared.u32 	%r661, [%r14];
	ld.shared.u32 	%r662, [%r12+128];
	ld.shared.u32 	%r663, [%r22+8192];
	add.s32 	%r664, %r663, %r662;
	min.s32 	%r665, %r661, %r664;
	st.shared.u32 	[%r14], %r665;
	ld.shared.u32 	%r666, [%r14+128];
	ld.shared.u32 	%r667, [%r12+128];
	ld.shared.u32 	%r668, [%r22+8320];
	add.s32 	%r669, %r668, %r667;
	min.s32 	%r670, %r666, %r669;
	st.shared.u32 	[%r14+128], %r670;
	ld.shared.u32 	%r671, [%r14+8192];
	ld.shared.u32 	%r672, [%r12+8320];
	ld.shared.u32 	%r673, [%r22+8192];
	add.s32 	%r674, %r673, %r672;
	min.s32 	%r675, %r671, %r674;
	st.shared.u32 	[%r14+8192], %r675;
	ld.shared.u32 	%r676, [%r14+8320];
	ld.shared.u32 	%r677, [%r12+8320];
	ld.shared.u32 	%r678, [%r22+8320];
	add.s32 	%r679, %r678, %r677;
	min.s32 	%r680, %r676, %r679;
	st.shared.u32 	[%r14+8320], %r680;
	bar.sync 	0;
	ld.shared.u32 	%r681, [%r14];
	ld.shared.u32 	%r682, [%r12+132];
	ld.shared.u32 	%r683, [%r22+8448];
	add.s32 	%r684, %r683, %r682;
	min.s32 	%r685, %r681, %r684;
	st.shared.u32 	[%r14], %r685;
	ld.shared.u32 	%r686, [%r14+128];
	ld.shared.u32 	%r687, [%r12+132];
	ld.shared.u32 	%r688, [%r22+8576];
	add.s32 	%r689, %r688, %r687;
	min.s32 	%r690, %r686, %r689;
	st.shared.u32 	[%r14+128], %r690;
	ld.shared.u32 	%r691, [%r14+8192];
	ld.shared.u32 	%r692, [%r12+8324];
	ld.shared.u32 	%r693, [%r22+8448];
	add.s32 	%r694, %r693, %r692;
	min.s32 	%r695, %r691, %r694;
	st.shared.u32 	[%r14+8192], %r695;
	ld.shared.u32 	%r696, [%r14+8320];
	ld.shared.u32 	%r697, [%r12+8324];
	ld.shared.u32 	%r698, [%r22+8576];
	add.s32 	%r699, %r698, %r697;
	min.s32 	%r700, %r696, %r699;
	st.shared.u32 	[%r14+8320], %r700;
	bar.sync 	0;
	ld.shared.u32 	%r701, [%r14];
	ld.shared.u32 	%r702, [%r12+136];
	ld.shared.u32 	%r703, [%r22+8704];
	add.s32 	%r704, %r703, %r702;
	min.s32 	%r705, %r701, %r704;
	st.shared.u32 	[%r14], %r705;
	ld.shared.u32 	%r706, [%r14+128];
	ld.shared.u32 	%r707, [%r12+136];
	ld.shared.u32 	%r708, [%r22+8832];
	add.s32 	%r709, %r708, %r707;
	min.s32 	%r710, %r706, %r709;
	st.shared.u32 	[%r14+128], %r710;
	ld.shared.u32 	%r711, [%r14+8192];
	ld.shared.u32 	%r712, [%r12+8328];
	ld.shared.u32 	%r713, [%r22+8704];
	add.s32 	%r714, %r713, %r712;
	min.s32 	%r715, %r711, %r714;
	st.shared.u32 	[%r14+8192], %r715;
	ld.shared.u32 	%r716, [%r14+8320];
	ld.shared.u32 	%r717, [%r12+8328];
	ld.shared.u32 	%r718, [%r22+8832];
	add.s32 	%r719, %r718, %r717;
	min.s32 	%r720, %r716, %r719;
	st.shared.u32 	[%r14+8320], %r720;
	bar.sync 	0;
	ld.shared.u32 	%r721, [%r14];
	ld.shared.u32 	%r722, [%r12+140];
	ld.shared.u32 	%r723, [%r22+8960];
	add.s32 	%r724, %r723, %r722;
	min.s32 	%r725, %r721, %r724;
	st.shared.u32 	[%r14], %r725;
	ld.shared.u32 	%r726, [%r14+128];
	ld.shared.u32 	%r727, [%r12+140];
	ld.shared.u32 	%r728, [%r22+9088];
	add.s32 	%r729, %r728, %r727;
	min.s32 	%r730, %r726, %r729;
	st.shared.u32 	[%r14+128], %r730;
	ld.shared.u32 	%r731, [%r14+8192];
	ld.shared.u32 	%r732, [%r12+8332];
	ld.shared.u32 	%r733, [%r22+8960];
	add.s32 	%r734, %r733, %r732;
	min.s32 	%r735, %r731, %r734;
	st.shared.u32 	[%r14+8192], %r735;
	ld.shared.u32 	%r736, [%r14+8320];
	ld.shared.u32 	%r737, [%r12+8332];
	ld.shared.u32 	%r738, [%r22+9088];
	add.s32 	%r739, %r738, %r737;
	min.s32 	%r740, %r736, %r739;
	st.shared.u32 	[%r14+8320], %r740;
	bar.sync 	0;
	ld.shared.u32 	%r741, [%r14];
	ld.shared.u32 	%r742, [%r12+144];
	ld.shared.u32 	%r743, [%r22+9216];
	add.s32 	%r744, %r743, %r742;
	min.s32 	%r745, %r741, %r744;
	st.shared.u32 	[%r14], %r745;
	ld.shared.u32 	%r746, [%r14+128];
	ld.shared.u32 	%r747, [%r12+144];
	ld.shared.u32 	%r748, [%r22+9344];
	add.s32 	%r749, %r748, %r747;
	min.s32 	%r750, %r746, %r749;
	st.shared.u32 	[%r14+128], %r750;
	ld.shared.u32 	%r751, [%r14+8192];
	ld.shared.u32 	%r752, [%r12+8336];
	ld.shared.u32 	%r753, [%r22+9216];
	add.s32 	%r754, %r753, %r752;
	min.s32 	%r755, %r751, %r754;
	st.shared.u32 	[%r14+8192], %r755;
	ld.shared.u32 	%r756, [%r14+8320];
	ld.shared.u32 	%r757, [%r12+8336];
	ld.shared.u32 	%r758, [%r22+9344];
	add.s32 	%r759, %r758, %r757;
	min.s32 	%r760, %r756, %r759;
	st.shared.u32 	[%r14+8320], %r760;
	bar.sync 	0;
	ld.shared.u32 	%r761, [%r14];
	ld.shared.u32 	%r762, [%r12+148];
	ld.shared.u32 	%r763, [%r22+9472];
	add.s32 	%r764, %r763, %r762;
	min.s32 	%r765, %r761, %r764;
	st.shared.u32 	[%r14], %r765;
	ld.shared.u32 	%r766, [%r14+128];
	ld.shared.u32 	%r767, [%r12+148];
	ld.shared.u32 	%r768, [%r22+9600];
	add.s32 	%r769, %r768, %r767;
	min.s32 	%r770, %r766, %r769;
	st.shared.u32 	[%r14+128], %r770;
	ld.shared.u32 	%r771, [%r14+8192];
	ld.shared.u32 	%r772, [%r12+8340];
	ld.shared.u32 	%r773, [%r22+9472];
	add.s32 	%r774, %r773, %r772;
	min.s32 	%r775, %r771, %r774;
	st.shared.u32 	[%r14+8192], %r775;
	ld.shared.u32 	%r776, [%r14+8320];
	ld.shared.u32 	%r777, [%r12+8340];
	ld.shared.u32 	%r778, [%r22+9600];
	add.s32 	%r779, %r778, %r777;
	min.s32 	%r780, %r776, %r779;
	st.shared.u32 	[%r14+8320], %r780;
	bar.sync 	0;
	ld.shared.u32 	%r781, [%r14];
	ld.shared.u32 	%r782, [%r12+152];
	ld.shared.u32 	%r783, [%r22+9728];
	add.s32 	%r784, %r783, %r782;
	min.s32 	%r785, %r781, %r784;
	st.shared.u32 	[%r14], %r785;
	ld.shared.u32 	%r786, [%r14+128];
	ld.shared.u32 	%r787, [%r12+152];
	ld.shared.u32 	%r788, [%r22+9856];
	add.s32 	%r789, %r788, %r787;
	min.s32 	%r790, %r786, %r789;
	st.shared.u32 	[%r14+128], %r790;
	ld.shared.u32 	%r791, [%r14+8192];
	ld.shared.u32 	%r792, [%r12+8344];
	ld.shared.u32 	%r793, [%r22+9728];
	add.s32 	%r794, %r793, %r792;
	min.s32 	%r795, %r791, %r794;
	st.shared.u32 	[%r14+8192], %r795;
	ld.shared.u32 	%r796, [%r14+8320];
	ld.shared.u32 	%r797, [%r12+8344];
	ld.shared.u32 	%r798, [%r22+9856];
	add.s32 	%r799, %r798, %r797;
	min.s32 	%r800, %r796, %r799;
	st.shared.u32 	[%r14+8320], %r800;
	bar.sync 	0;
	ld.shared.u32 	%r801, [%r14];
	ld.shared.u32 	%r802, [%r12+156];
	ld.shared.u32 	%r803, [%r22+9984];
	add.s32 	%r804, %r803, %r802;
	min.s32 	%r805, %r801, %r804;
	st.shared.u32 	[%r14], %r805;
	ld.shared.u32 	%r806, [%r14+128];
	ld.shared.u32 	%r807, [%r12+156];
	ld.shared.u32 	%r808, [%r22+10112];
	add.s32 	%r809, %r808, %r807;
	min.s32 	%r810, %r806, %r809;
	st.shared.u32 	[%r14+128], %r810;
	ld.shared.u32 	%r811, [%r14+8192];
	ld.shared.u32 	%r812, [%r12+8348];
	ld.shared.u32 	%r813, [%r22+9984];
	add.s32 	%r814, %r813, %r812;
	min.s32 	%r815, %r811, %r814;
	st.shared.u32 	[%r14+8192], %r815;
	ld.shared.u32 	%r816, [%r14+8320];
	ld.shared.u32 	%r817, [%r12+8348];
	ld.shared.u32 	%r818, [%r22+10112];
	add.s32 	%r819, %r818, %r817;
	min.s32 	%r820, %r816, %r819;
	st.shared.u32 	[%r14+8320], %r820;
	bar.sync 	0;
	ld.shared.u32 	%r821, [%r14];
	ld.shared.u32 	%r822, [%r12+160];
	ld.shared.u32 	%r823, [%r22+10240];
	add.s32 	%r824, %r823, %r822;
	min.s32 	%r825, %r821, %r824;
	st.shared.u32 	[%r14], %r825;
	ld.shared.u32 	%r826, [%r14+128];
	ld.shared.u32 	%r827, [%r12+160];
	ld.shared.u32 	%r828, [%r22+10368];
	add.s32 	%r829, %r828, %r827;
	min.s32 	%r830, %r826, %r829;
	st.shared.u32 	[%r14+128], %r830;
	ld.shared.u32 	%r831, [%r14+8192];
	ld.shared.u32 	%r832, [%r12+8352];
	ld.shared.u32 	%r833, [%r22+10240];
	add.s32 	%r834, %r833, %r832;
	min.s32 	%r835, %r831, %r834;
	st.shared.u32 	[%r14+8192], %r835;
	ld.shared.u32 	%r836, [%r14+8320];
	ld.shared.u32 	%r837, [%r12+8352];
	ld.shared.u32 	%r838, [%r22+10368];
	add.s32 	%r839, %r838, %r837;
	min.s32 	%r840, %r836, %r839;
	st.shared.u32 	[%r14+8320], %r840;
	bar.sync 	0;
	ld.shared.u32 	%r841, [%r14];
	ld.shared.u32 	%r842, [%r12+164];
	ld.shared.u32 	%r843, [%r22+10496];
	add.s32 	%r844, %r843, %r842;
	min.s32 	%r845, %r841, %r844;
	st.shared.u32 	[%r14], %r845;
	ld.shared.u32 	%r846, [%r14+128];
	ld.shared.u32 	%r847, [%r12+164];
	ld.shared.u32 	%r848, [%r22+10624];
	add.s32 	%r849, %r848, %r847;
	min.s32 	%r850, %r846, %r849;
	st.shared.u32 	[%r14+128], %r850;
	ld.shared.u32 	%r851, [%r14+8192];
	ld.shared.u32 	%r852, [%r12+8356];
	ld.shared.u32 	%r853, [%r22+10496];
	add.s32 	%r854, %r853, %r852;
	min.s32 	%r855, %r851, %r854;
	st.shared.u32 	[%r14+8192], %r855;
	ld.shared.u32 	%r856, [%r14+8320];
	ld.shared.u32 	%r857, [%r12+8356];
	ld.shared.u32 	%r858, [%r22+10624];
	add.s32 	%r859, %r858, %r857;
	min.s32 	%r860, %r856, %r859;
	st.shared.u32 	[%r14+8320], %r860;
	bar.sync 	0;
	ld.shared.u32 	%r861, [%r14];
	ld.shared.u32 	%r862, [%r12+168];
	ld.shared.u32 	%r863, [%r22+10752];
	add.s32 	%r864, %r863, %r862;
	min.s32 	%r865, %r861, %r864;
	st.shared.u32 	[%r14], %r865;
	ld.shared.u32 	%r866, [%r14+128];
	ld.shared.u32 	%r867, [%r12+168];
	ld.shared.u32 	%r868, [%r22+10880];
	add.s32 	%r869, %r868, %r867;
	min.s32 	%r870, %r866, %r869;
	st.shared.u32 	[%r14+128], %r870;
	ld.shared.u32 	%r871, [%r14+8192];
	ld.shared.u32 	%r872, [%r12+8360];
	ld.shared.u32 	%r873, [%r22+10752];
	add.s32 	%r874, %r873, %r872;
	min.s32 	%r875, %r871, %r874;
	st.shared.u32 	[%r14+8192], %r875;
	ld.shared.u32 	%r876, [%r14+8320];
	ld.shared.u32 	%r877, [%r12+8360];
	ld.shared.u32 	%r878, [%r22+10880];
	add.s32 	%r879, %r878, %r877;
	min.s32 	%r880, %r876, %r879;
	st.shared.u32 	[%r14+8320], %r880;
	bar.sync 	0;
	ld.shared.u32 	%r881, [%r14];
	ld.shared.u32 	%r882, [%r12+172];
	ld.shared.u32 	%r883, [%r22+11008];
	add.s32 	%r884, %r883, %r882;
	min.s32 	%r885, %r881, %r884;
	st.shared.u32 	[%r14], %r885;
	ld.shared.u32 	%r886, [%r14+128];
	ld.shared.u32 	%r887, [%r12+172];
	ld.shared.u32 	%r888, [%r22+11136];
	add.s32 	%r889, %r888, %r887;
	min.s32 	%r890, %r886, %r889;
	st.shared.u32 	[%r14+128], %r890;
	ld.shared.u32 	%r891, [%r14+8192];
	ld.shared.u32 	%r892, [%r12+8364];
	ld.shared.u32 	%r893, [%r22+11008];
	add.s32 	%r894, %r893, %r892;
	min.s32 	%r895, %r891, %r894;
	st.shared.u32 	[%r14+8192], %r895;
	ld.shared.u32 	%r896, [%r14+8320];
	ld.shared.u32 	%r897, [%r12+8364];
	ld.shared.u32 	%r898, [%r22+11136];
	add.s32 	%r899, %r898, %r897;
	min.s32 	%r900, %r896, %r899;
	st.shared.u32 	[%r14+8320], %r900;
	bar.sync 	0;
	ld.shared.u32 	%r901, [%r14];
	ld.shared.u32 	%r902, [%r12+176];
	ld.shared.u32 	%r903, [%r22+11264];
	add.s32 	%r904, %r903, %r902;
	min.s32 	%r905, %r901, %r904;
	st.shared.u32 	[%r14], %r905;
	ld.shared.u32 	%r906, [%r14+128];
	ld.shared.u32 	%r907, [%r12+176];
	ld.shared.u32 	%r908, [%r22+11392];
	add.s32 	%r909, %r908, %r907;
	min.s32 	%r910, %r906, %r909;
	st.shared.u32 	[%r14+128], %r910;
	ld.shared.u32 	%r911, [%r14+8192];
	ld.shared.u32 	%r912, [%r12+8368];
	ld.shared.u32 	%r913, [%r22+11264];
	add.s32 	%r914, %r913, %r912;
	min.s32 	%r915, %r911, %r914;
	st.shared.u32 	[%r14+8192], %r915;
	ld.shared.u32 	%r916, [%r14+8320];
	ld.shared.u32 	%r917, [%r12+8368];
	ld.shared.u32 	%r918, [%r22+11392];
	add.s32 	%r919, %r918, %r917;
	min.s32 	%r920, %r916, %r919;
	st.shared.u32 	[%r14+8320], %r920;
	bar.sync 	0;
	ld.shared.u32 	%r921, [%r14];
	ld.shared.u32 	%r922, [%r12+180];
	ld.shared.u32 	%r923, [%r22+11520];
	add.s32 	%r924, %r923, %r922;
	min.s32 	%r925, %r921, %r924;
	st.shared.u32 	[%r14], %r925;
	ld.shared.u32 	%r926, [%r14+128];
	ld.shared.u32 	%r927, [%r12+180];
	ld.shared.u32 	%r928, [%r22+11648];
	add.s32 	%r929, %r928, %r927;
	min.s32 	%r930, %r926, %r929;
	st.shared.u32 	[%r14+128], %r930;
	ld.shared.u32 	%r931, [%r14+8192];
	ld.shared.u32 	%r932, [%r12+8372];
	ld.shared.u32 	%r933, [%r22+11520];
	add.s32 	%r934, %r933, %r932;
	min.s32 	%r935, %r931, %r934;
	st.shared.u32 	[%r14+8192], %r935;
	ld.shared.u32 	%r936, [%r14+8320];
	ld.shared.u32 	%r937, [%r12+8372];
	ld.shared.u32 	%r938, [%r22+11648];
	add.s32 	%r939, %r938, %r937;
	min.s32 	%r940, %r936, %r939;
	st.shared.u32 	[%r14+8320], %r940;
	bar.sync 	0;
	ld.shared.u32 	%r941, [%r14];
	ld.shared.u32 	%r942, [%r12+184];
	ld.shared.u32 	%r943, [%r22+11776];
	add.s32 	%r944, %r943, %r942;
	min.s32 	%r945, %r941, %r944;
	st.shared.u32 	[%r14], %r945;
	ld.shared.u32 	%r946, [%r14+128];
	ld.shared.u32 	%r947, [%r12+184];
	ld.shared.u32 	%r948, [%r22+11904];
	add.s32 	%r949, %r948, %r947;
	min.s32 	%r950, %r946, %r949;
	st.shared.u32 	[%r14+128], %r950;
	ld.shared.u32 	%r951, [%r14+8192];
	ld.shared.u32 	%r952, [%r12+8376];
	ld.shared.u32 	%r953, [%r22+11776];
	add.s32 	%r954, %r953, %r952;
	min.s32 	%r955, %r951, %r954;
	st.shared.u32 	[%r14+8192], %r955;
	ld.shared.u32 	%r956, [%r14+8320];
	ld.shared.u32 	%r957, [%r12+8376];
	ld.shared.u32 	%r958, [%r22+11904];
	add.s32 	%r959, %r958, %r957;
	min.s32 	%r960, %r956, %r959;
	st.shared.u32 	[%r14+8320], %r960;
	bar.sync 	0;
	ld.shared.u32 	%r961, [%r14];
	ld.shared.u32 	%r962, [%r12+188];
	ld.shared.u32 	%r963, [%r22+12032];
	add.s32 	%r964, %r963, %r962;
	min.s32 	%r965, %r961, %r964;
	st.shared.u32 	[%r14], %r965;
	ld.shared.u32 	%r966, [%r14+128];
	ld.shared.u32 	%r967, [%r12+188];
	ld.shared.u32 	%r968, [%r22+12160];
	add.s32 	%r969, %r968, %r967;
	min.s32 	%r970, %r966, %r969;
	st.shared.u32 	[%r14+128], %r970;
	ld.shared.u32 	%r971, [%r14+8192];
	ld.shared.u32 	%r972, [%r12+8380];
	ld.shared.u32 	%r973, [%r22+12032];
	add.s32 	%r974, %r973, %r972;
	min.s32 	%r975, %r971, %r974;
	st.shared.u32 	[%r14+8192], %r975;
	ld.shared.u32 	%r976, [%r14+8320];
	ld.shared.u32 	%r977, [%r12+8380];
	ld.shared.u32 	%r978, [%r22+12160];
	add.s32 	%r979, %r978, %r977;
	min.s32 	%r980, %r976, %r979;
	st.shared.u32 	[%r14+8320], %r980;
	bar.sync 	0;
	ld.shared.u32 	%r981, [%r14];
	ld.shared.u32 	%r982, [%r12+192];
	ld.shared.u32 	%r983, [%r22+12288];
	add.s32 	%r984, %r983, %r982;
	min.s32 	%r985, %r981, %r984;
	st.shared.u32 	[%r14], %r985;
	ld.shared.u32 	%r986, [%r14+128];
	ld.shared.u32 	%r987, [%r12+192];
	ld.shared.u32 	%r988, [%r22+12416];
	add.s32 	%r989, %r988, %r987;
	min.s32 	%r990, %r986, %r989;
	st.shared.u32 	[%r14+128], %r990;
	ld.shared.u32 	%r991, [%r14+8192];
	ld.shared.u32 	%r992, [%r12+8384];
	ld.shared.u32 	%r993, [%r22+12288];
	add.s32 	%r994, %r993, %r992;
	min.s32 	%r995, %r991, %r994;
	st.shared.u32 	[%r14+8192], %r995;
	ld.shared.u32 	%r996, [%r14+8320];
	ld.shared.u32 	%r997, [%r12+8384];
	ld.shared.u32 	%r998, [%r22+12416];
	add.s32 	%r999, %r998, %r997;
	min.s32 	%r1000, %r996, %r999;
	st.shared.u32 	[%r14+8320], %r1000;
	bar.sync 	0;
	ld.shared.u32 	%r1001, [%r14];
	ld.shared.u32 	%r1002, [%r12+196];
	ld.shared.u32 	%r1003, [%r22+12544];
	add.s32 	%r1004, %r1003, %r1002;
	min.s32 	%r1005, %r1001, %r1004;
	st.shared.u32 	[%r14], %r1005;
	ld.shared.u32 	%r1006, [%r14+128];
	ld.shared.u32 	%r1007, [%r12+196];
	ld.shared.u32 	%r1008, [%r22+12672];
	add.s32 	%r1009, %r1008, %r1007;
	min.s32 	%r1010, %r1006, %r1009;
	st.shared.u32 	[%r14+128], %r1010;
	ld.shared.u32 	%r1011, [%r14+8192];
	ld.shared.u32 	%r1012, [%r12+8388];
	ld.shared.u32 	%r1013, [%r22+12544];
	add.s32 	%r1014, %r1013, %r1012;
	min.s32 	%r1015, %r1011, %r1014;
	st.shared.u32 	[%r14+8192], %r1015;
	ld.shared.u32 	%r1016, [%r14+8320];
	ld.shared.u32 	%r1017, [%r12+8388];
	ld.shared.u32 	%r1018, [%r22+12672];
	add.s32 	%r1019, %r1018, %r1017;
	min.s32 	%r1020, %r1016, %r1019;
	st.shared.u32 	[%r14+8320], %r1020;
	bar.sync 	0;
	ld.shared.u32 	%r1021, [%r14];
	ld.shared.u32 	%r1022, [%r12+200];
	ld.shared.u32 	%r1023, [%r22+12800];
	add.s32 	%r1024, %r1023, %r1022;
	min.s32 	%r1025, %r1021, %r1024;
	st.shared.u32 	[%r14], %r1025;
	ld.shared.u32 	%r1026, [%r14+128];
	ld.shared.u32 	%r1027, [%r12+200];
	ld.shared.u32 	%r1028, [%r22+12928];
	add.s32 	%r1029, %r1028, %r1027;
	min.s32 	%r1030, %r1026, %r1029;
	st.shared.u32 	[%r14+128], %r1030;
	ld.shared.u32 	%r1031, [%r14+8192];
	ld.shared.u32 	%r1032, [%r12+8392];
	ld.shared.u32 	%r1033, [%r22+12800];
	add.s32 	%r1034, %r1033, %r1032;
	min.s32 	%r1035, %r1031, %r1034;
	st.shared.u32 	[%r14+8192], %r1035;
	ld.shared.u32 	%r1036, [%r14+8320];
	ld.shared.u32 	%r1037, [%r12+8392];
	ld.shared.u32 	%r1038, [%r22+12928];
	add.s32 	%r1039, %r1038, %r1037;
	min.s32 	%r1040, %r1036, %r1039;
	st.shared.u32 	[%r14+8320], %r1040;
	bar.sync 	0;
	ld.shared.u32 	%r1041, [%r14];
	ld.shared.u32 	%r1042, [%r12+204];
	ld.shared.u32 	%r1043, [%r22+13056];
	add.s32 	%r1044, %r1043, %r1042;
	min.s32 	%r1045, %r1041, %r1044;
	st.shared.u32 	[%r14], %r1045;
	ld.shared.u32 	%r1046, [%r14+128];
	ld.shared.u32 	%r1047, [%r12+204];
	ld.shared.u32 	%r1048, [%r22+13184];
	add.s32 	%r1049, %r1048, %r1047;
	min.s32 	%r1050, %r1046, %r1049;
	st.shared.u32 	[%r14+128], %r1050;
	ld.shared.u32 	%r1051, [%r14+8192];
	ld.shared.u32 	%r1052, [%r12+8396];
	ld.shared.u32 	%r1053, [%r22+13056];
	add.s32 	%r1054, %r1053, %r1052;
	min.s32 	%r1055, %r1051, %r1054;
	st.shared.u32 	[%r14+8192], %r1055;
	ld.shared.u32 	%r1056, [%r14+8320];
	ld.shared.u32 	%r1057, [%r12+8396];
	ld.shared.u32 	%r1058, [%r22+13184];
	add.s32 	%r1059, %r1058, %r1057;
	min.s32 	%r1060, %r1056, %r1059;
	st.shared.u32 	[%r14+8320], %r1060;
	bar.sync 	0;
	ld.shared.u32 	%r1061, [%r14];
	ld.shared.u32 	%r1062, [%r12+208];
	ld.shared.u32 	%r1063, [%r22+13312];
	add.s32 	%r1064, %r1063, %r1062;
	min.s32 	%r1065, %r1061, %r1064;
	st.shared.u32 	[%r14], %r1065;
	ld.shared.u32 	%r1066, [%r14+128];
	ld.shared.u32 	%r1067, [%r12+208];
	ld.shared.u32 	%r1068, [%r22+13440];
	add.s32 	%r1069, %r1068, %r1067;
	min.s32 	%r1070, %r1066, %r1069;
	st.shared.u32 	[%r14+128], %r1070;
	ld.shared.u32 	%r1071, [%r14+8192];
	ld.shared.u32 	%r1072, [%r12+8400];
	ld.shared.u32 	%r1073, [%r22+13312];
	add.s32 	%r1074, %r1073, %r1072;
	min.s32 	%r1075, %r1071, %r1074;
	st.shared.u32 	[%r14+8192], %r1075;
	ld.shared.u32 	%r1076, [%r14+8320];
	ld.shared.u32 	%r1077, [%r12+8400];
	ld.shared.u32 	%r1078, [%r22+13440];
	add.s32 	%r1079, %r1078, %r1077;
	min.s32 	%r1080, %r1076, %r1079;
	st.shared.u32 	[%r14+8320], %r1080;
	bar.sync 	0;
	ld.shared.u32 	%r1081, [%r14];
	ld.shared.u32 	%r1082, [%r12+212];
	ld.shared.u32 	%r1083, [%r22+13568];
	add.s32 	%r1084, %r1083, %r1082;
	min.s32 	%r1085, %r1081, %r1084;
	st.shared.u32 	[%r14], %r1085;
	ld.shared.u32 	%r1086, [%r14+128];
	ld.shared.u32 	%r1087, [%r12+212];
	ld.shared.u32 	%r1088, [%r22+13696];
	add.s32 	%r1089, %r1088, %r1087;
	min.s32 	%r1090, %r1086, %r1089;
	st.shared.u32 	[%r14+128], %r1090;
	ld.shared.u32 	%r1091, [%r14+8192];
	ld.shared.u32 	%r1092, [%r12+8404];
	ld.shared.u32 	%r1093, [%r22+13568];
	add.s32 	%r1094, %r1093, %r1092;
	min.s32 	%r1095, %r1091, %r1094;
	st.shared.u32 	[%r14+8192], %r1095;
	ld.shared.u32 	%r1096, [%r14+8320];
	ld.shared.u32 	%r1097, [%r12+8404];
	ld.shared.u32 	%r1098, [%r22+13696];
	add.s32 	%r1099, %r1098, %r1097;
	min.s32 	%r1100, %r1096, %r1099;
	st.shared.u32 	[%r14+8320], %r1100;
	bar.sync 	0;
	ld.shared.u32 	%r1101, [%r14];
	ld.shared.u32 	%r1102, [%r12+216];
	ld.shared.u32 	%r1103, [%r22+13824];
	add.s32 	%r1104, %r1103, %r1102;
	min.s32 	%r1105, %r1101, %r1104;
	st.shared.u32 	[%r14], %r1105;
	ld.shared.u32 	%r1106, [%r14+128];
	ld.shared.u32 	%r1107, [%r12+216];
	ld.shared.u32 	%r1108, [%r22+13952];
	add.s32 	%r1109, %r1108, %r1107;
	min.s32 	%r1110, %r1106, %r1109;
	st.shared.u32 	[%r14+128], %r1110;
	ld.shared.u32 	%r1111, [%r14+8192];
	ld.shared.u32 	%r1112, [%r12+8408];
	ld.shared.u32 	%r1113, [%r22+13824];
	add.s32 	%r1114, %r1113, %r1112;
	min.s32 	%r1115, %r1111, %r1114;
	st.shared.u32 	[%r14+8192], %r1115;
	ld.shared.u32 	%r1116, [%r14+8320];
	ld.shared.u32 	%r1117, [%r12+8408];
	ld.shared.u32 	%r1118, [%r22+13952];
	add.s32 	%r1119, %r1118, %r1117;
	min.s32 	%r1120, %r1116, %r1119;
	st.shared.u32 	[%r14+8320], %r1120;
	bar.sync 	0;
	ld.shared.u32 	%r1121, [%r14];
	ld.shared.u32 	%r1122, [%r12+220];
	ld.shared.u32 	%r1123, [%r22+14080];
	add.s32 	%r1124, %r1123, %r1122;
	min.s32 	%r1125, %r1121, %r1124;
	st.shared.u32 	[%r14], %r1125;
	ld.shared.u32 	%r1126, [%r14+128];
	ld.shared.u32 	%r1127, [%r12+220];
	ld.shared.u32 	%r1128, [%r22+14208];
	add.s32 	%r1129, %r1128, %r1127;
	min.s32 	%r1130, %r1126, %r1129;
	st.shared.u32 	[%r14+128], %r1130;
	ld.shared.u32 	%r1131, [%r14+8192];
	ld.shared.u32 	%r1132, [%r12+8412];
	ld.shared.u32 	%r1133, [%r22+14080];
	add.s32 	%r1134, %r1133, %r1132;
	min.s32 	%r1135, %r1131, %r1134;
	st.shared.u32 	[%r14+8192], %r1135;
	ld.shared.u32 	%r1136, [%r14+8320];
	ld.shared.u32 	%r1137, [%r12+8412];
	ld.shared.u32 	%r1138, [%r22+14208];
	add.s32 	%r1139, %r1138, %r1137;
	min.s32 	%r1140, %r1136, %r1139;
	st.shared.u32 	[%r14+8320], %r1140;
	bar.sync 	0;
	ld.shared.u32 	%r1141, [%r14];
	ld.shared.u32 	%r1142, [%r12+224];
	ld.shared.u32 	%r1143, [%r22+14336];
	add.s32 	%r1144, %r1143, %r1142;
	min.s32 	%r1145, %r1141, %r1144;
	st.shared.u32 	[%r14], %r1145;
	ld.shared.u32 	%r1146, [%r14+128];
	ld.shared.u32 	%r1147, [%r12+224];
	ld.shared.u32 	%r1148, [%r22+14464];
	add.s32 	%r1149, %r1148, %r1147;
	min.s32 	%r1150, %r1146, %r1149;
	st.shared.u32 	[%r14+128], %r1150;
	ld.shared.u32 	%r1151, [%r14+8192];
	ld.shared.u32 	%r1152, [%r12+8416];
	ld.shared.u32 	%r1153, [%r22+14336];
	add.s32 	%r1154, %r1153, %r1152;
	min.s32 	%r1155, %r1151, %r1154;
	st.shared.u32 	[%r14+8192], %r1155;
	ld.shared.u32 	%r1156, [%r14+8320];
	ld.shared.u32 	%r1157, [%r12+8416];
	ld.shared.u32 	%r1158, [%r22+14464];
	add.s32 	%r1159, %r1158, %r1157;
	min.s32 	%r1160, %r1156, %r1159;
	st.shared.u32 	[%r14+8320], %r1160;
	bar.sync 	0;
	ld.shared.u32 	%r1161, [%r14];
	ld.shared.u32 	%r1162, [%r12+228];
	ld.shared.u32 	%r1163, [%r22+14592];
	add.s32 	%r1164, %r1163, %r1162;
	min.s32 	%r1165, %r1161, %r1164;
	st.shared.u32 	[%r14], %r1165;
	ld.shared.u32 	%r1166, [%r14+128];
	ld.shared.u32 	%r1167, [%r12+228];
	ld.shared.u32 	%r1168, [%r22+14720];
	add.s32 	%r1169, %r1168, %r1167;
	min.s32 	%r1170, %r1166, %r1169;
	st.shared.u32 	[%r14+128], %r1170;
	ld.shared.u32 	%r1171, [%r14+8192];
	ld.shared.u32 	%r1172, [%r12+8420];
	ld.shared.u32 	%r1173, [%r22+14592];
	add.s32 	%r1174, %r1173, %r1172;
	min.s32 	%r1175, %r1171, %r1174;
	st.shared.u32 	[%r14+8192], %r1175;
	ld.shared.u32 	%r1176, [%r14+8320];
	ld.shared.u32 	%r1177, [%r12+8420];
	ld.shared.u32 	%r1178, [%r22+14720];
	add.s32 	%r1179, %r1178, %r1177;
	min.s32 	%r1180, %r1176, %r1179;
	st.shared.u32 	[%r14+8320], %r1180;
	bar.sync 	0;
	ld.shared.u32 	%r1181, [%r14];
	ld.shared.u32 	%r1182, [%r12+232];
	ld.shared.u32 	%r1183, [%r22+14848];
	add.s32 	%r1184, %r1183, %r1182;
	min.s32 	%r1185, %r1181, %r1184;
	st.shared.u32 	[%r14], %r1185;
	ld.shared.u32 	%r1186, [%r14+128];
	ld.shared.u32 	%r1187, [%r12+232];
	ld.shared.u32 	%r1188, [%r22+14976];
	add.s32 	%r1189, %r1188, %r1187;
	min.s32 	%r1190, %r1186, %r1189;
	st.shared.u32 	[%r14+128], %r1190;
	ld.shared.u32 	%r1191, [%r14+8192];
	ld.shared.u32 	%r1192, [%r12+8424];
	ld.shared.u32 	%r1193, [%r22+14848];
	add.s32 	%r1194, %r1193, %r1192;
	min.s32 	%r1195, %r1191, %r1194;
	st.shared.u32 	[%r14+8192], %r1195;
	ld.shared.u32 	%r1196, [%r14+8320];
	ld.shared.u32 	%r1197, [%r12+8424];
	ld.shared.u32 	%r1198, [%r22+14976];
	add.s32 	%r1199, %r1198, %r1197;
	min.s32 	%r1200, %r1196, %r1199;
	st.shared.u32 	[%r14+8320], %r1200;
	bar.sync 	0;
	ld.shared.u32 	%r1201, [%r14];
	ld.shared.u32 	%r1202, [%r12+236];
	ld.shared.u32 	%r1203, [%r22+15104];
	add.s32 	%r1204, %r1203, %r1202;
	min.s32 	%r1205, %r1201, %r1204;
	st.shared.u32 	[%r14], %r1205;
	ld.shared.u32 	%r1206, [%r14+128];
	ld.shared.u32 	%r1207, [%r12+236];
	ld.shared.u32 	%r1208, [%r22+15232];
	add.s32 	%r1209, %r1208, %r1207;
	min.s32 	%r1210, %r1206, %r1209;
	st.shared.u32 	[%r14+128], %r1210;
	ld.shared.u32 	%r1211, [%r14+8192];
	ld.shared.u32 	%r1212, [%r12+8428];
	ld.shared.u32 	%r1213, [%r22+15104];
	add.s32 	%r1214, %r1213, %r1212;
	min.s32 	%r1215, %r1211, %r1214;
	st.shared.u32 	[%r14+8192], %r1215;
	ld.shared.u32 	%r1216, [%r14+8320];
	ld.shared.u32 	%r1217, [%r12+8428];
	ld.shared.u32 	%r1218, [%r22+15232];
	add.s32 	%r1219, %r1218, %r1217;
	min.s32 	%r1220, %r1216, %r1219;
	st.shared.u32 	[%r14+8320], %r1220;
	bar.sync 	0;
	ld.shared.u32 	%r1221, [%r14];
	ld.shared.u32 	%r1222, [%r12+240];
	ld.shared.u32 	%r1223, [%r22+15360];
	add.s32 	%r1224, %r1223, %r1222;
	min.s32 	%r1225, %r1221, %r1224;
	st.shared.u32 	[%r14], %r1225;
	ld.shared.u32 	%r1226, [%r14+128];
	ld.shared.u32 	%r1227, [%r12+240];
	ld.shared.u32 	%r1228, [%r22+15488];
	add.s32 	%r1229, %r1228, %r1227;
	min.s32 	%r1230, %r1226, %r1229;
	st.shared.u32 	[%r14+128], %r1230;
	ld.shared.u32 	%r1231, [%r14+8192];
	ld.shared.u32 	%r1232, [%r12+8432];
	ld.shared.u32 	%r1233, [%r22+15360];
	add.s32 	%r1234, %r1233, %r1232;
	min.s32 	%r1235, %r1231, %r1234;
	st.shared.u32 	[%r14+8192], %r1235;
	ld.shared.u32 	%r1236, [%r14+8320];
	ld.shared.u32 	%r1237, [%r12+8432];
	ld.shared.u32 	%r1238, [%r22+15488];
	add.s32 	%r1239, %r1238, %r1237;
	min.s32 	%r1240, %r1236, %r1239;
	st.shared.u32 	[%r14+8320], %r1240;
	bar.sync 	0;
	ld.shared.u32 	%r1241, [%r14];
	ld.shared.u32 	%r1242, [%r12+244];
	ld.shared.u32 	%r1243, [%r22+15616];
	add.s32 	%r1244, %r1243, %r1242;
	min.s32 	%r1245, %r1241, %r1244;
	st.shared.u32 	[%r14], %r1245;
	ld.shared.u32 	%r1246, [%r14+128];
	ld.shared.u32 	%r1247, [%r12+244];
	ld.shared.u32 	%r1248, [%r22+15744];
	add.s32 	%r1249, %r1248, %r1247;
	min.s32 	%r1250, %r1246, %r1249;
	st.shared.u32 	[%r14+128], %r1250;
	ld.shared.u32 	%r1251, [%r14+8192];
	ld.shared.u32 	%r1252, [%r12+8436];
	ld.shared.u32 	%r1253, [%r22+15616];
	add.s32 	%r1254, %r1253, %r1252;
	min.s32 	%r1255, %r1251, %r1254;
	st.shared.u32 	[%r14+8192], %r1255;
	ld.shared.u32 	%r1256, [%r14+8320];
	ld.shared.u32 	%r1257, [%r12+8436];
	ld.shared.u32 	%r1258, [%r22+15744];
	add.s32 	%r1259, %r1258, %r1257;
	min.s32 	%r1260, %r1256, %r1259;
	st.shared.u32 	[%r14+8320], %r1260;
	bar.sync 	0;
	ld.shared.u32 	%r1261, [%r14];
	ld.shared.u32 	%r1262, [%r12+248];
	ld.shared.u32 	%r1263, [%r22+15872];
	add.s32 	%r1264, %r1263, %r1262;
	min.s32 	%r1265, %r1261, %r1264;
	st.shared.u32 	[%r14], %r1265;
	ld.shared.u32 	%r1266, [%r14+128];
	ld.shared.u32 	%r1267, [%r12+248];
	ld.shared.u32 	%r1268, [%r22+16000];
	add.s32 	%r1269, %r1268, %r1267;
	min.s32 	%r1270, %r1266, %r1269;
	st.shared.u32 	[%r14+128], %r1270;
	ld.shared.u32 	%r1271, [%r14+8192];
	ld.shared.u32 	%r1272, [%r12+8440];
	ld.shared.u32 	%r1273, [%r22+15872];
	add.s32 	%r1274, %r1273, %r1272;
	min.s32 	%r1275, %r1271, %r1274;
	st.shared.u32 	[%r14+8192], %r1275;
	ld.shared.u32 	%r1276, [%r14+8320];
	ld.shared.u32 	%r1277, [%r12+8440];
	ld.shared.u32 	%r1278, [%r22+16000];
	add.s32 	%r1279, %r1278, %r1277;
	min.s32 	%r1280, %r1276, %r1279;
	st.shared.u32 	[%r14+8320], %r1280;
	bar.sync 	0;
	ld.shared.u32 	%r1281, [%r14];
	ld.shared.u32 	%r1282, [%r12+252];
	ld.shared.u32 	%r1283, [%r22+16128];
	add.s32 	%r1284, %r1283, %r1282;
	min.s32 	%r1285, %r1281, %r1284;
	st.shared.u32 	[%r14], %r1285;
	ld.shared.u32 	%r1286, [%r14+128];
	ld.shared.u32 	%r1287, [%r12+252];
	ld.shared.u32 	%r1288, [%r22+16256];
	add.s32 	%r1289, %r1288, %r1287;
	min.s32 	%r1290, %r1286, %r1289;
	st.shared.u32 	[%r14+128], %r1290;
	ld.shared.u32 	%r1291, [%r14+8192];
	ld.shared.u32 	%r1292, [%r12+8444];
	ld.shared.u32 	%r1293, [%r22+16128];
	add.s32 	%r1294, %r1293, %r1292;
	min.s32 	%r1295, %r1291, %r1294;
	st.shared.u32 	[%r14+8192], %r1295;
	ld.shared.u32 	%r1296, [%r14+8320];
	ld.shared.u32 	%r1297, [%r12+8444];
	ld.shared.u32 	%r1298, [%r22+16256];
	add.s32 	%r1299, %r1298, %r1297;
	min.s32 	%r1300, %r1296, %r1299;
	st.shared.u32 	[%r14+8320], %r1300;
	bar.sync 	0;
	ld.shared.u32 	%r1301, [%r14];
	st.global.u32 	[%rd4], %r1301;
	ld.shared.u32 	%r1302, [%r14+128];
	st.global.u32 	[%rd4+128], %r1302;
	ld.shared.u32 	%r1303, [%r14+8192];
	st.global.u32 	[%rd6], %r1303;
	ld.shared.u32 	%r1304, [%r14+8320];
	st.global.u32 	[%rd6+128], %r1304;
	ret;

}
	// .globl	_Z6phase2Piii
.visible .entry _Z6phase2Piii(
	.param .u64 .ptr .align 1 _Z6phase2Piii_param_0,
	.param .u32 _Z6phase2Piii_param_1,
	.param .u32 _Z6phase2Piii_param_2
)
{
	.reg .pred 	%p<67>;
	.reg .b32 	%r<2350>;
	.reg .b64 	%rd<11>;
	// demoted variable
	.shared .align 4 .b8 _ZZ6phase2PiiiE5pivot[16384];
	// demoted variable
	.shared .align 4 .b8 _ZZ6phase2PiiiE6target[16384];
	ld.param.u64 	%rd3, [_Z6phase2Piii_param_0];
	ld.param.u32 	%r1032, [_Z6phase2Piii_param_1];
	ld.param.u32 	%r1033, [_Z6phase2Piii_param_2];
	mov.u32 	%r1, %ctaid.x;
	setp.eq.s32 	%p1, %r1, %r1032;
	@%p1 bra 	$L__BB1_194;
	cvta.to.global.u64 	%rd4, %rd3;
	mov.u32 	%r1034, %tid.x;
	mov.u32 	%r1035, %tid.y;
	shl.b32 	%r1036, %r1032, 6;
	mov.u32 	%r2, %ctaid.y;
	setp.ne.s32 	%p2, %r2, 0;
	setp.eq.s32 	%p3, %r2, 0;
	selp.b32 	%r1037, %r1, %r1032, %p3;
	selp.b32 	%r1038, %r1032, %r1, %p3;
	shl.b32 	%r1039, %r1038, 6;
	shl.b32 	%r1040, %r1037, 6;
	add.s32 	%r1041, %r1036, %r1035;
	add.s32 	%r1042, %r1036, %r1034;
	mad.lo.s32 	%r1043, %r1041, %r1033, %r1042;
	mul.wide.s32 	%rd5, %r1043, 4;
	add.s64 	%rd6, %rd4, %rd5;
	ld.global.u32 	%r1044, [%rd6];
	shl.b32 	%r1045, %r1035, 8;
	mov.u32 	%r1046, _ZZ6phase2PiiiE5pivot;
	add.s32 	%r3, %r1046, %r1045;
	shl.b32 	%r1047, %r1034, 2;
	add.s32 	%r1048, %r3, %r1047;
	st.shared.u32 	[%r1048], %r1044;
	ld.global.u32 	%r1049, [%rd6+128];
	st.shared.u32 	[%r1048+128], %r1049;
	shl.b32 	%r1050, %r1033, 5;
	add.s32 	%r1051, %r1043, %r1050;
	mul.wide.s32 	%rd7, %r1051, 4;
	add.s64 	%rd8, %rd4, %rd7;
	ld.global.u32 	%r1052, [%rd8];
	st.shared.u32 	[%r1048+8192], %r1052;
	ld.global.u32 	%r1053, [%rd8+128];
	st.shared.u32 	[%r1048+8320], %r1053;
	add.s32 	%r1054, %r1039, %r1035;
	add.s32 	%r1055, %r1040, %r1034;
	mad.lo.s32 	%r1056, %r1054, %r1033, %r1055;
	mul.wide.s32 	%rd9, %r1056, 4;
	add.s64 	%rd1, %rd4, %rd9;
	ld.global.u32 	%r1057, [%rd1];
	mov.u32 	%r1058, _ZZ6phase2PiiiE6target;
	add.s32 	%r4, %r1058, %r1045;
	add.s32 	%r5, %r4, %r1047;
	st.shared.u32 	[%r5], %r1057;
	ld.global.u32 	%r1059, [%rd1+128];
	st.shared.u32 	[%r5+128], %r1059;
	add.s32 	%r1060, %r1056, %r1050;
	mul.wide.s32 	%rd10, %r1060, 4;
	add.s64 	%rd2, %rd4, %rd10;
	ld.global.u32 	%r1061, [%rd2];
	st.shared.u32 	[%r5+8192], %r1061;
	ld.global.u32 	%r1062, [%rd2+128];
	st.shared.u32 	[%r5+8320], %r1062;
	bar.sync 	0;
	ld.shared.u32 	%r6, [%r5+8320];
	add.s32 	%r7, %r1058, %r1047;
	add.s32 	%r8, %r1046, %r1047;
	@%p2 bra 	$L__BB1_3;
	ld.shared.u32 	%r1073, [%r3];
	ld.shared.u32 	%r2033, [%r3+8192];
	ld.shared.u32 	%r1074, [%r5];
	ld.shared.u32 	%r1075, [%r7];
	add.s32 	%r1076, %r1075, %r1073;
	min.s32 	%r2032, %r1074, %r1076;
	st.shared.u32 	[%r5], %r2032;
	ld.shared.u32 	%r1077, [%r5+128];
	ld.shared.u32 	%r1078, [%r7+128];
	add.s32 	%r1079, %r1078, %r1073;
	min.s32 	%r2031, %r1077, %r1079;
	st.shared.u32 	[%r5+128], %r2031;
	ld.shared.u32 	%r1080, [%r5+8192];
	ld.shared.u32 	%r1081, [%r7];
	add.s32 	%r1082, %r1081, %r2033;
	min.s32 	%r2030, %r1080, %r1082;
	st.shared.u32 	[%r5+8192], %r2030;
	ld.shared.u32 	%r2034, [%r7+128];
	bra.uni 	$L__BB1_4;
$L__BB1_3:
	ld.shared.u32 	%r1063, [%r8];
	ld.shared.u32 	%r2034, [%r8+128];
	ld.shared.u32 	%r1064, [%r5];
	ld.shared.u32 	%r1065, [%r4];
	add.s32 	%r1066, %r1065, %r1063;
	min.s32 	%r2032, %r1064, %r1066;
	st.shared.u32 	[%r5], %r2032;
	ld.shared.u32 	%r1067, [%r5+128];
	ld.shared.u32 	%r1068, [%r4];
	add.s32 	%r1069, %r1068, %r2034;
	min.s32 	%r2031, %r1067, %r1069;
	st.shared.u32 	[%r5+128], %r2031;
	ld.shared.u32 	%r1070, [%r5+8192];
	ld.shared.u32 	%r1071, [%r4+8192];
	add.s32 	%r1072, %r1071, %r1063;
	min.s32 	%r2030, %r1070, %r1072;
	st.shared.u32 	[%r5+8192], %r2030;
	ld.shared.u32 	%r2033, [%r4+8192];
$L__BB1_4:
	setp.eq.s32 	%p4, %r2, 0;
	add.s32 	%r1083, %r2034, %r2033;
	min.s32 	%r24, %r6, %r1083;
	@%p4 bra 	$L__BB1_6;
	ld.shared.u32 	%r1084, [%r8+256];
	ld.shared.u32 	%r2039, [%r8+384];
	ld.shared.u32 	%r1085, [%r4+4];
	add.s32 	%r1086, %r1085, %r1084;
	min.s32 	%r2037, %r2032, %r1086;
	st.shared.u32 	[%r5], %r2037;
	ld.shared.u32 	%r1087, [%r4+4];
	add.s32 	%r1088, %r1087, %r2039;
	min.s32 	%r2036, %r2031, %r1088;
	st.shared.u32 	[%r5+128], %r2036;
	ld.shared.u32 	%r1089, [%r4+8196];
	add.s32 	%r1090, %r1089, %r1084;
	min.s32 	%r2035, %r2030, %r1090;
	st.shared.u32 	[%r5+8192], %r2035;
	ld.shared.u32 	%r2038, [%r4+8196];
	bra.uni 	$L__BB1_7;
$L__BB1_6:
	ld.shared.u32 	%r1091, [%r3+4];
	ld.shared.u32 	%r2038, [%r3+8196];
	ld.shared.u32 	%r1092, [%r7+256];
	add.s32 	%r1093, %r1092, %r1091;
	min.s32 	%r2037, %r2032, %r1093;
	st.shared.u32 	[%r5], %r2037;
	ld.shared.u32 	%r1094, [%r7+384];
	add.s32 	%r1095, %r1094, %r1091;
	min.s32 	%r2036, %r2031, %r1095;
	st.shared.u32 	[%r5+128], %r2036;
	ld.shared.u32 	%r1096, [%r7+256];
	add.s32 	%r1097, %r1096, %r2038;
	min.s32 	%r2035, %r2030, %r1097;
	st.shared.u32 	[%r5+8192], %r2035;
	ld.shared.u32 	%r2039, [%r7+384];
$L__BB1_7:
	setp.eq.s32 	%p5, %r2, 0;
	add.s32 	%r1098, %r2039, %r2038;
	min.s32 	%r40, %r24, %r1098;
	st.shared.u32 	[%r5+8320], %r40;
	@%p5 bra 	$L__BB1_9;
	ld.shared.u32 	%r1099, [%r8+512];
	ld.shared.u32 	%r2044, [%r8+640];
	ld.shared.u32 	%r1100, [%r4+8];
	add.s32 	%r1101, %r1100, %r1099;
	min.s32 	%r2042, %r2037, %r1101;
	st.shared.u32 	[%r5], %r2042;
	ld.shared.u32 	%r1102, [%r4+8];
	add.s32 	%r1103, %r1102, %r2044;
	min.s32 	%r2041, %r2036, %r1103;
	st.shared.u32 	[%r5+128], %r2041;
	ld.shared.u32 	%r1104, [%r4+8200];
	add.s32 	%r1105, %r1104, %r1099;
	min.s32 	%r2040, %r2035, %r1105;
	st.shared.u32 	[%r5+8192], %r2040;
	ld.shared.u32 	%r2043, [%r4+8200];
	bra.uni 	$L__BB1_10;
$L__BB1_9:
	ld.shared.u32 	%r1106, [%r3+8];
	ld.shared.u32 	%r2043, [%r3+8200];
	ld.shared.u32 	%r1107, [%r7+512];
	add.s32 	%r1108, %r1107, %r1106;
	min.s32 	%r2042, %r2037, %r1108;
	st.shared.u32 	[%r5], %r2042;
	ld.shared.u32 	%r1109, [%r7+640];
	add.s32 	%r1110, %r1109, %r1106;
	min.s32 	%r2041, %r2036, %r1110;
	st.shared.u32 	[%r5+128], %r2041;
	ld.shared.u32 	%r1111, [%r7+512];
	add.s32 	%r1112, %r1111, %r2043;
	min.s32 	%r2040, %r2035, %r1112;
	st.shared.u32 	[%r5+8192], %r2040;
	ld.shared.u32 	%r2044, [%r7+640];
$L__BB1_10:
	setp.eq.s32 	%p6, %r2, 0;
	add.s32 	%r1113, %r2044, %r2043;
	min.s32 	%r56, %r40, %r1113;
	@%p6 bra 	$L__BB1_12;
	ld.shared.u32 	%r1114, [%r8+768];
	ld.shared.u32 	%r2049, [%r8+896];
	ld.shared.u32 	%r1115, [%r4+12];
	add.s32 	%r1116, %r1115, %r1114;
	min.s32 	%r2047, %r2042, %r1116;
	st.shared.u32 	[%r5], %r2047;
	ld.shared.u32 	%r1117, [%r4+12];
	add.s32 	%r1118, %r1117, %r2049;
	min.s32 	%r2046, %r2041, %r1118;
	st.shared.u32 	[%r5+128], %r2046;
	ld.shared.u32 	%r1119, [%r4+8204];
	add.s32 	%r1120, %r1119, %r1114;
	min.s32 	%r2045, %r2040, %r1120;
	st.shared.u32 	[%r5+8192], %r2045;
	ld.shared.u32 	%r2048, [%r4+8204];
	bra.uni 	$L__BB1_13;
$L__BB1_12:
	ld.shared.u32 	%r1121, [%r3+12];
	ld.shared.u32 	%r2048, [%r3+8204];
	ld.shared.u32 	%r1122, [%r7+768];
	add.s32 	%r1123, %r1122, %r1121;
	min.s32 	%r2047, %r2042, %r1123;
	st.shared.u32 	[%r5], %r2047;
	ld.shared.u32 	%r1124, [%r7+896];
	add.s32 	%r1125, %r1124, %r1121;
	min.s32 	%r2046, %r2041, %r1125;
	st.shared.u32 	[%r5+128], %r2046;
	ld.shared.u32 	%r1126, [%r7+768];
	add.s32 	%r1127, %r1126, %r2048;
	min.s32 	%r2045, %r2040, %r1127;
	st.shared.u32 	[%r5+8192], %r2045;
	ld.shared.u32 	%r2049, [%r7+896];
$L__BB1_13:
	setp.eq.s32 	%p7, %r2, 0;
	add.s32 	%r1128, %r2049, %r2048;
	min.s32 	%r72, %r56, %r1128;
	@%p7 bra 	$L__BB1_15;
	ld.shared.u32 	%r1129, [%r8+1024];
	ld.shared.u32 	%r2054, [%r8+1152];
	ld.shared.u32 	%r1130, [%r4+16];
	add.s32 	%r1131, %r1130, %r1129;
	min.s32 	%r2052, %r2047, %r1131;
	st.shared.u32 	[%r5], %r2052;
	ld.shared.u32 	%r1132, [%r4+16];
	add.s32 	%r1133, %r1132, %r2054;
	min.s32 	%r2051, %r2046, %r1133;
	st.shared.u32 	[%r5+128], %r2051;
	ld.shared.u32 	%r1134, [%r4+8208];
	add.s32 	%r1135, %r1134, %r1129;
	min.s32 	%r2050, %r2045, %r1135;
	st.shared.u32 	[%r5+8192], %r2050;
	ld.shared.u32 	%r2053, [%r4+8208];
	bra.uni 	$L__BB1_16;
$L__BB1_15:
	ld.shared.u32 	%r1136, [%r3+16];
	ld.shared.u32 	%r2053, [%r3+8208];
	ld.shared.u32 	%r1137, [%r7+1024];
	add.s32 	%r1138, %r1137, %r1136;
	min.s32 	%r2052, %r2047, %r1138;
	st.shared.u32 	[%r5], %r2052;
	ld.shared.u32 	%r1139, [%r7+1152];
	add.s32 	%r1140, %r1139, %r1136;
	min.s32 	%r2051, %r2046, %r1140;
	st.shared.u32 	[%r5+128], %r2051;
	ld.shared.u32 	%r1141, [%r7+1024];
	add.s32 	%r1142, %r1141, %r2053;
	min.s32 	%r2050, %r2045, %r1142;
	st.shared.u32 	[%r5+8192], %r2050;
	ld.shared.u32 	%r2054, [%r7+1152];
$L__BB1_16:
	setp.eq.s32 	%p8, %r2, 0;
	add.s32 	%r1143, %r2054, %r2053;
	min.s32 	%r88, %r72, %r1143;
	st.shared.u32 	[%r5+8320], %r88;
	@%p8 bra 	$L__BB1_18;
	ld.shared.u32 	%r1144, [%r8+1280];
	ld.shared.u32 	%r2059, [%r8+1408];
	ld.shared.u32 	%r1145, [%r4+20];
	add.s32 	%r1146, %r1145, %r1144;
	min.s32 	%r2057, %r2052, %r1146;
	st.shared.u32 	[%r5], %r2057;
	ld.shared.u32 	%r1147, [%r4+20];
	add.s32 	%r1148, %r1147, %r2059;
	min.s32 	%r2056, %r2051, %r1148;
	st.shared.u32 	[%r5+128], %r2056;
	ld.shared.u32 	%r1149, [%r4+8212];
	add.s32 	%r1150, %r1149, %r1144;
	min.s32 	%r2055, %r2050, %r1150;
	st.shared.u32 	[%r5+8192], %r2055;
	ld.shared.u32 	%r2058, [%r4+8212];
	bra.uni 	$L__BB1_19;
$L__BB1_18:
	ld.shared.u32 	%r1151, [%r3+20];
	ld.shared.u32 	%r2058, [%r3+8212];
	ld.shared.u32 	%r1152, [%r7+1280];
	add.s32 	%r1153, %r1152, %r1151;
	min.s32 	%r2057, %r2052, %r1153;
	st.shared.u32 	[%r5], %r2057;
	ld.shared.u32 	%r1154, [%r7+1408];
	add.s32 	%r1155, %r1154, %r1151;
	min.s32 	%r2056, %r2051, %r1155;
	st.shared.u32 	[%r5+128], %r2056;
	ld.shared.u32 	%r1156, [%r7+1280];
	add.s32 	%r1157, %r1156, %r2058;
	min.s32 	%r2055, %r2050, %r1157;
	st.shared.u32 	[%r5+8192], %r2055;
	ld.shared.u32 	%r2059, [%r7+1408];
$L__BB1_19:
	setp.eq.s32 	%p9, %r2, 0;
	add.s32 	%r1158, %r2059, %r2058;
	min.s32 	%r104, %r88, %r1158;
	@%p9 bra 	$L__BB1_21;
	ld.shared.u32 	%r1159, [%r8+1536];
	ld.shared.u32 	%r2064, [%r8+1664];
	ld.shared.u32 	%r1160, [%r4+24];
	add.s32 	%r1161, %r1160, %r1159;
	min.s32 	%r2062, %r2057, %r1161;
	st.shared.u32 	[%r5], %r2062;
	ld.shared.u32 	%r1162, [%r4+24];
	add.s32 	%r1163, %r1162, %r2064;
	min.s32 	%r2061, %r2056, %r1163;
	st.shared.u32 	[%r5+128], %r2061;
	ld.shared.u32 	%r1164, [%r4+8216];
	add.s32 	%r1165, %r1164, %r1159;
	min.s32 	%r2060, %r2055, %r1165;
	st.shared.u32 	[%r5+8192], %r2060;
	ld.shared.u32 	%r2063, [%r4+8216];
	bra.uni 	$L__BB1_22;
$L__BB1_21:
	ld.shared.u32 	%r1166, [%r3+24];
	ld.shared.u32 	%r2063, [%r3+8216];
	ld.shared.u32 	%r1167, [%r7+1536];
	add.s32 	%r1168, %r1167, %r1166;
	min.s32 	%r2062, %r2057, %r1168;
	st.shared.u32 	[%r5], %r2062;
	ld.shared.u32 	%r1169, [%r7+1664];
	add.s32 	%r1170, %r1169, %r1166;
	min.s32 	%r2061, %r2056, %r1170;
	st.shared.u32 	[%r5+128], %r2061;
	ld.shared.u32 	%r1171, [%r7+1536];
	add.s32 	%r1172, %r1171, %r2063;
	min.s32 	%r2060, %r2055, %r1172;
	st.shared.u32 	[%r5+8192], %r2060;
	ld.shared.u32 	%r2064, [%r7+1664];
$L__BB1_22:
	setp.eq.s32 	%p10, %r2, 0;
	add.s32 	%r1173, %r2064, %r2063;
	min.s32 	%r120, %r104, %r1173;
	@%p10 bra 	$L__BB1_24;
	ld.shared.u32 	%r1174, [%r8+1792];
	ld.shared.u32 	%r2069, [%r8+1920];
	ld.shared.u32 	%r1175, [%r4+28];
	add.s32 	%r1176, %r1175, %r1174;
	min.s32 	%r2067, %r2062, %r1176;
	st.shared.u32 	[%r5], %r2067;
	ld.shared.u32 	%r1177, [%r4+28];
	add.s32 	%r1178, %r1177, %r2069;
	min.s32 	%r2066, %r2061, %r1178;
	st.shared.u32 	[%r5+128], %r2066;
	ld.shared.u32 	%r1179, [%r4+8220];
	add.s32 	%r1180, %r1179, %r1174;
	min.s32 	%r2065, %r2060, %r1180;
	st.shared.u32 	[%r5+8192], %r2065;
	ld.shared.u32 	%r2068, [%r4+8220];
	bra.uni 	$L__BB1_25;
$L__BB1_24:
	ld.shared.u32 	%r1181, [%r3+28];
	ld.shared.u32 	%r2068, [%r3+8220];
	ld.shared.u32 	%r1182, [%r7+1792];
	add.s32 	%r1183, %r1182, %r1181;
	min.s32 	%r2067, %r2062, %r1183;
	st.shared.u32 	[%r5], %r2067;
	ld.shared.u32 	%r1184, [%r7+1920];
	add.s32 	%r1185, %r1184, %r1181;
	min.s32 	%r2066, %r2061, %r1185;
	st.shared.u32 	[%r5+128], %r2066;
	ld.shared.u32 	%r1186, [%r7+1792];
	add.s32 	%r1187, %r1186, %r2068;
	min.s32 	%r2065, %r2060, %r1187;
	st.shared.u32 	[%r5+8192], %r2065;
	ld.shared.u32 	%r2069, [%r7+1920];
$L__BB1_25:
	setp.eq.s32 	%p11, %r2, 0;
	add.s32 	%r1188, %r2069, %r2068;
	min.s32 	%r136, %r120, %r1188;
	st.shared.u32 	[%r5+8320], %r136;
	@%p11 bra 	$L__BB1_27;
	ld.shared.u32 	%r1189, [%r8+2048];
	ld.shared.u32 	%r2074, [%r8+2176];
	ld.shared.u32 	%r1190, [%r4+32];
	add.s32 	%r1191, %r1190, %r1189;
	min.s32 	%r2072, %r2067, %r1191;
	st.shared.u32 	[%r5], %r2072;
	ld.shared.u32 	%r1192, [%r4+32];
	add.s32 	%r1193, %r1192, %r2074;
	min.s32 	%r2071, %r2066, %r1193;
	st.shared.u32 	[%r5+128], %r2071;
	ld.shared.u32 	%r1194, [%r4+8224];
	add.s32 	%r1195, %r1194, %r1189;
	min.s32 	%r2070, %r2065, %r1195;
	st.shared.u32 	[%r5+8192], %r2070;
	ld.shared.u32 	%r2073, [%r4+8224];
	bra.uni 	$L__BB1_28;
$L__BB1_27:
	ld.shared.u32 	%r1196, [%r3+32];
	ld.shared.u32 	%r2073, [%r3+8224];
	ld.shared.u32 	%r1197, [%r7+2048];
	add.s32 	%r1198, %r1197, %r1196;
	min.s32 	%r2072, %r2067, %r1198;
	st.shared.u32 	[%r5], %r2072;
	ld.shared.u32 	%r1199, [%r7+2176];
	add.s32 	%r1200, %r1199, %r1196;
	min.s32 	%r2071, %r2066, %r1200;
	st.shared.u32 	[%r5+128], %r2071;
	ld.shared.u32 	%r1201, [%r7+2048];
	add.s32 	%r1202, %r1201, %r2073;
	min.s32 	%r2070, %r2065, %r1202;
	st.shared.u32 	[%r5+8192], %r2070;
	ld.shared.u32 	%r2074, [%r7+2176];
$L__BB1_28:
	setp.eq.s32 	%p12, %r2, 0;
	add.s32 	%r1203, %r2074, %r2073;
	min.s32 	%r152, %r136, %r1203;
	@%p12 bra 	$L__BB1_30;
	ld.shared.u32 	%r1204, [%r8+2304];
	ld.shared.u32 	%r2079, [%r8+2432];
	ld.shared.u32 	%r1205, [%r4+36];
	add.s32 	%r1206, %r1205, %r1204;
	min.s32 	%r2077, %r2072, %r1206;
	st.shared.u32 	[%r5], %r2077;
	ld.shared.u32 	%r1207, [%r4+36];
	add.s32 	%r1208, %r1207, %r2079;
	min.s32 	%r2076, %r2071, %r1208;
	st.shared.u32 	[%r5+128], %r2076;
	ld.shared.u32 	%r1209, [%r4+8228];
	add.s32 	%r1210, %r1209, %r1204;
	min.s32 	%r2075, %r2070, %r1210;
	st.shared.u32 	[%r5+8192], %r2075;
	ld.shared.u32 	%r2078, [%r4+8228];
	bra.uni 	$L__BB1_31;
$L__BB1_30:
	ld.shared.u32 	%r1211, [%r3+36];
	ld.shared.u32 	%r2078, [%r3+8228];
	ld.shared.u32 	%r1212, [%r7+2304];
	add.s32 	%r1213, %r1212, %r1211;
	min.s32 	%r2077, %r2072, %r1213;
	st.shared.u32 	[%r5], %r2077;
	ld.shared.u32 	%r1214, [%r7+2432];
	add.s32 	%r1215, %r1214, %r1211;
	min.s32 	%r2076, %r2071, %r1215;
	st.shared.u32 	[%r5+128], %r2076;
	ld.shared.u32 	%r1216, [%r7+2304];
	add.s32 	%r1217, %r1216, %r2078;
	min.s32 	%r2075, %r2070, %r1217;
	st.shared.u32 	[%r5+8192], %r2075;
	ld.shared.u32 	%r2079, [%r7+2432];
$L__BB1_31:
	setp.eq.s32 	%p13, %r2, 0;
	add.s32 	%r1218, %r2079, %r2078;
	min.s32 	%r168, %r152, %r1218;
	@%p13 bra 	$L__BB1_33;
	ld.shared.u32 	%r1219, [%r8+2560];
	ld.shared.u32 	%r2084, [%r8+2688];
	ld.shared.u32 	%r1220, [%r4+40];
	add.s32 	%r1221, %r1220, %r1219;
	min.s32 	%r2082, %r2077, %r1221;
	st.shared.u32 	[%r5], %r2082;
	ld.shared.u32 	%r1222, [%r4+40];
	add.s32 	%r1223, %r1222, %r2084;
	min.s32 	%r2081, %r2076, %r1223;
	st.shared.u32 	[%r5+128], %r2081;
	ld.shared.u32 	%r1224, [%r4+8232];
	add.s32 	%r1225, %r1224, %r1219;
	min.s32 	%r2080, %r2075, %r1225;
	st.shared.u32 	[%r5+8192], %r2080;
	ld.shared.u32 	%r2083, [%r4+8232];
	bra.uni 	$L__BB1_34;
$L__BB1_33:
	ld.shared.u32 	%r1226, [%r3+40];
	ld.shared.u32 	%r2083, [%r3+8232];
	ld.shared.u32 	%r1227, [%r7+2560];
	add.s32 	%r1228, %r1227, %r1226;
	min.s32 	%r2082, %r2077, %r1228;
	st.shared.u32 	[%r5], %r2082;
	ld.shared.u32 	%r1229, [%r7+2688];
	add.s32 	%r1230, %r1229, %r1226;
	min.s32 	%r2081, %r2076, %r1230;
	st.shared.u32 	[%r5+128], %r2081;
	ld.shared.u32 	%r1231, [%r7+2560];
	add.s32 	%r1232, %r1231, %r2083;
	min.s32 	%r2080, %r2075, %r1232;
	st.shared.u32 	[%r5+8192], %r2080;
	ld.shared.u32 	%r2084, [%r7+2688];
$L__BB1_34:
	setp.eq.s32 	%p14, %r2, 0;
	add.s32 	%r1233, %r2084, %r2083;
	min.s32 	%r184, %r168, %r1233;
	st.shared.u32 	[%r5+8320], %r184;
	@%p14 bra 	$L__BB1_36;
	ld.shared.u32 	%r1234, [%r8+2816];
	ld.shared.u32 	%r2089, [%r8+2944];
	ld.shared.u32 	%r1235, [%r4+44];
	add.s32 	%r1236, %r1235, %r1234;
	min.s32 	%r2087, %r2082, %r1236;
	st.shared.u32 	[%r5], %r2087;
	ld.shared.u32 	%r1237, [%r4+44];
	add.s32 	%r1238, %r1237, %r2089;
	min.s32 	%r2086, %r2081, %r1238;
	st.shared.u32 	[%r5+128], %r2086;
	ld.shared.u32 	%r1239, [%r4+8236];
	add.s32 	%r1240, %r1239, %r1234;
	min.s32 	%r2085, %r2080, %r1240;
	st.shared.u32 	[%r5+8192], %r2085;
	ld.shared.u32 	%r2088, [%r4+8236];
	bra.uni 	$L__BB1_37;
$L__BB1_36:
	ld.shared.u32 	%r1241, [%r3+44];
	ld.shared.u32 	%r2088, [%r3+8236];
	ld.shared.u32 	%r1242, [%r7+2816];
	add.s32 	%r1243, %r1242, %r1241;
	min.s32 	%r2087, %r2082, %r1243;
	st.shared.u32 	[%r5], %r2087;
	ld.shared.u32 	%r1244, [%r7+2944];
	add.s32 	%r1245, %r1244, %r1241;
	min.s32 	%r2086, %r2081, %r1245;
	st.shared.u32 	[%r5+128], %r2086;
	ld.shared.u32 	%r1246, [%r7+2816];
	add.s32 	%r1247, %r1246, %r2088;
	min.s32 	%r2085, %r2080, %r1247;
	st.shared.u32 	[%r5+8192], %r2085;
	ld.shared.u32 	%r2089, [%r7+2944];
$L__BB1_37:
	setp.eq.s32 	%p15, %r2, 0;
	add.s32 	%r1248, %r2089, %r2088;
	min.s32 	%r200, %r184, %r1248;
	@%p15 bra 	$L__BB1_39;
	ld.shared.u32 	%r1249, [%r8+3072];
	ld.shared.u32 	%r2094, [%r8+3200];
	ld.shared.u32 	%r1250, [%r4+48];
	add.s32 	%r1251, %r1250, %r1249;
	min.s32 	%r2092, %r2087, %r1251;
	st.shared.u32 	[%r5], %r2092;
	ld.shared.u32 	%r1252, [%r4+48];
	add.s32 	%r1253, %r1252, %r2094;
	min.s32 	%r2091, %r2086, %r1253;
	st.shared.u32 	[%r5+128], %r2091;
	ld.shared.u32 	%r1254, [%r4+8240];
	add.s32 	%r1255, %r1254, %r1249;
	min.s32 	%r2090, %r2085, %r1255;
	st.shared.u32 	[%r5+8192], %r2090;
	ld.shared.u32 	%r2093, [%r4+8240];
	bra.uni 	$L__BB1_40;
$L__BB1_39:
	ld.shared.u32 	%r1256, [%r3+48];
	ld.shared.u32 	%r2093, [%r3+8240];
	ld.shared.u32 	%r1257, [%r7+3072];
	add.s32 	%r1258, %r1257, %r1256;
	min.s32 	%r2092, %r2087, %r1258;
	st.shared.u32 	[%r5], %r2092;
	ld.shared.u32 	%r1259, [%r7+3200];
	add.s32 	%r1260, %r1259, %r1256;
	min.s32 	%r2091, %r2086, %r1260;
	st.shared.u32 	[%r5+128], %r2091;
	ld.shared.u32 	%r1261, [%r7+3072];
	add.s32 	%r1262, %r1261, %r2093;
	min.s32 	%r2090, %r2085, %r1262;
	st.shared.u32 	[%r5+8192], %r2090;
	ld.shared.u32 	%r2094, [%r7+3200];
$L__BB1_40:
	setp.eq.s32 	%p16, %r2, 0;
	add.s32 	%r1263, %r2094, %r2093;
	min.s32 	%r216, %r200, %r1263;
	@%p16 bra 	$L__BB1_42;
	ld.shared.u32 	%r1264, [%r8+3328];
	ld.shared.u32 	%r2099, [%r8+3456];
	ld.shared.u32 	%r1265, [%r4+52];
	add.s32 	%r1266, %r1265, %r1264;
	min.s32 	%r2097, %r2092, %r1266;
	st.shared.u32 	[%r5], %r2097;
	ld.shared.u32 	%r1267, [%r4+52];
	add.s32 	%r1268, %r1267, %r2099;
	min.s32 	%r2096, %r2091, %r1268;
	st.shared.u32 	[%r5+128], %r2096;
	ld.shared.u32 	%r1269, [%r4+8244];
	add.s32 	%r1270, %r1269, %r1264;
	min.s32 	%r2095, %r2090, %r1270;
	st.shared.u32 	[%r5+8192], %r2095;
	ld.shared.u32 	%r2098, [%r4+8244];
	bra.uni 	$L__BB1_43;
$L__BB1_42:
	ld.shared.u32 	%r1271, [%r3+52];
	ld.shared.u32 	%r2098, [%r3+8244];
	ld.shared.u32 	%r1272, [%r7+3328];
	add.s32 	%r1273, %r1272, %r1271;
	min.s32 	%r2097, %r2092, %r1273;
	st.shared.u32 	[%r5], %r2097;
	ld.shared.u32 	%r1274, [%r7+3456];
	add.s32 	%r1275, %r1274, %r1271;
	min.s32 	%r2096, %r2091, %r1275;
	st.shared.u32 	[%r5+128], %r2096;
	ld.shared.u32 	%r1276, [%r7+3328];
	add.s32 	%r1277, %r1276, %r2098;
	min.s32 	%r2095, %r2090, %r1277;
	st.shared.u32 	[%r5+8192], %r2095;
	ld.shared.u32 	%r2099, [%r7+3456];
$L__BB1_43:
	setp.eq.s32 	%p17, %r2, 0;
	add.s32 	%r1278, %r2099, %r2098;
	min.s32 	%r232, %r216, %r1278;
	st.shared.u32 	[%r5+8320], %r232;
	@%p17 bra 	$L__BB1_45;
	ld.shared.u32 	%r1279, [%r8+3584];
	ld.shared.u32 	%r2104, [%r8+3712];
	ld.shared.u32 	%r1280, [%r4+56];
	add.s32 	%r1281, %r1280, %r1279;
	min.s32 	%r2102, %r2097, %r1281;
	st.shared.u32 	[%r5], %r2102;
	ld.shared.u32 	%r1282, [%r4+56];
	add.s32 	%r1283, %r1282, %r2104;
	min.s32 	%r2101, %r2096, %r1283;
	st.shared.u32 	[%r5+128], %r2101;
	ld.shared.u32 	%r1284, [%r4+8248];
	add.s32 	%r1285, %r1284, %r1279;
	min.s32 	%r2100, %r2095, %r1285;
	st.shared.u32 	[%r5+8192], %r2100;
	ld.shared.u32 	%r2103, [%r4+8248];
	bra.uni 	$L__BB1_46;
$L__BB1_45:
	ld.shared.u32 	%r1286, [%r3+56];
	ld.shared.u32 	%r2103, [%r3+8248];
	ld.shared.u32 	%r1287, [%r7+3584];
	add.s32 	%r1288, %r1287, %r1286;
	min.s32 	%r2102, %r2097, %r1288;
	st.shared.u32 	[%r5], %r2102;
	ld.shared.u32 	%r1289, [%r7+3712];
	add.s32 	%r1290, %r1289, %r1286;
	min.s32 	%r2101, %r2096, %r1290;
	st.shared.u32 	[%r5+128], %r2101;
	ld.shared.u32 	%r1291, [%r7+3584];
	add.s32 	%r1292, %r1291, %r2103;
	min.s32 	%r2100, %r2095, %r1292;
	st.shared.u32 	[%r5+8192], %r2100;
	ld.shared.u32 	%r2104, [%r7+3712];
$L__BB1_46:
	setp.eq.s32 	%p18, %r2, 0;
	add.s32 	%r1293, %r2104, %r2103;
	min.s32 	%r248, %r232, %r1293;
	@%p18 bra 	$L__BB1_48;
	ld.shared.u32 	%r1294, [%r8+3840];
	ld.shared.u32 	%r2109, [%r8+3968];
	ld.shared.u32 	%r1295, [%r4+60];
	add.s32 	%r1296, %r1295, %r1294;
	min.s32 	%r2107, %r2102, %r1296;
	st.shared.u32 	[%r5], %r2107;
	ld.shared.u32 	%r1297, [%r4+60];
	add.s32 	%r1298, %r1297, %r2109;
	min.s32 	%r2106, %r2101, %r1298;
	st.shared.u32 	[%r5+128], %r2106;
	ld.shared.u32 	%r1299, [%r4+8252];
	add.s32 	%r1300, %r1299, %r1294;
	min.s32 	%r2105, %r2100, %r1300;
	st.shared.u32 	[%r5+8192], %r2105;
	ld.shared.u32 	%r2108, [%r4+8252];
	bra.uni 	$L__BB1_49;
$L__BB1_48:
	ld.shared.u32 	%r1301, [%r3+60];
	ld.shared.u32 	%r2108, [%r3+8252];
	ld.shared.u32 	%r1302, [%r7+3840];
	add.s32 	%r1303, %r1302, %r1301;
	min.s32 	%r2107, %r2102, %r1303;
	st.shared.u32 	[%r5], %r2107;
	ld.shared.u32 	%r1304, [%r7+3968];
	add.s32 	%r1305, %r1304, %r1301;
	min.s32 	%r2106, %r2101, %r1305;
	st.shared.u32 	[%r5+128], %r2106;
	ld.shared.u32 	%r1306, [%r7+3840];
	add.s32 	%r1307, %r1306, %r2108;
	min.s32 	%r2105, %r2100, %r1307;
	st.shared.u32 	[%r5+8192], %r2105;
	ld.shared.u32 	%r2109, [%r7+3968];
$L__BB1_49:
	setp.eq.s32 	%p19, %r2, 0;
	add.s32 	%r1308, %r2109, %r2108;
	min.s32 	%r264, %r248, %r1308;
	@%p19 bra 	$L__BB1_51;
	ld.shared.u32 	%r1309, [%r8+4096];
	ld.shared.u32 	%r2114, [%r8+4224];
	ld.shared.u32 	%r1310, [%r4+64];
	add.s32 	%r1311, %r1310, %r1309;
	min.s32 	%r2112, %r2107, %r1311;
	st.shared.u32 	[%r5], %r2112;
	ld.shared.u32 	%r1312, [%r4+64];
	add.s32 	%r1313, %r1312, %r2114;
	min.s32 	%r2111, %r2106, %r1313;
	st.shared.u32 	[%r5+128], %r2111;
	ld.shared.u32 	%r1314, [%r4+8256];
	add.s32 	%r1315, %r1314, %r1309;
	min.s32 	%r2110, %r2105, %r1315;
	st.shared.u32 	[%r5+8192], %r2110;
	ld.shared.u32 	%r2113, [%r4+8256];
	bra.uni 	$L__BB1_52;
$L__BB1_51:
	ld.shared.u32 	%r1316, [%r3+64];
	ld.shared.u32 	%r2113, [%r3+8256];
	ld.shared.u32 	%r1317, [%r7+4096];
	add.s32 	%r1318, %r1317, %r1316;
	min.s32 	%r2112, %r2107, %r1318;
	st.shared.u32 	[%r5], %r2112;
	ld.shared.u32 	%r1319, [%r7+4224];
	add.s32 	%r1320, %r1319, %r1316;
	min.s32 	%r2111, %r2106, %r1320;
	st.shared.u32 	[%r5+128], %r2111;
	ld.shared.u32 	%r1321, [%r7+4096];
	add.s32 	%r1322, %r1321, %r2113;
	min.s32 	%r2110, %r2105, %r1322;
	st.shared.u32 	[%r5+8192], %r2110;
	ld.shared.u32 	%r2114, [%r7+4224];
$L__BB1_52:
	setp.eq.s32 	%p20, %r2, 0;
	add.s32 	%r1323, %r2114, %r2113;
	min.s32 	%r280, %r264, %r1323;
	st.shared.u32 	[%r5+8320], %r280;
	@%p20 bra 	$L__BB1_54;
	ld.shared.u32 	%r1324, [%r8+4352];
	ld.shared.u32 	%r2119, [%r8+4480];
	ld.shared.u32 	%r1325, [%r4+68];
	add.s32 	%r1326, %r1325, %r1324;
	min.s32 	%r2117, %r2112, %r1326;
	st.shared.u32 	[%r5], %r2117;
	ld.shared.u32 	%r1327, [%r4+68];
	add.s32 	%r1328, %r1327, %r2119;
	min.s32 	%r2116, %r2111, %r1328;
	st.shared.u32 	[%r5+128], %r2116;
	ld.shared.u32 	%r1329, [%r4+8260];
	add.s32 	%r1330, %r1329, %r1324;
	min.s32 	%r2115, %r2110, %r1330;
	st.shared.u32 	[%r5+8192], %r2115;
	ld.shared.u32 	%r2118, [%r4+8260];
	bra.uni 	$L__BB1_55;
$L__BB1_54:
	ld.shared.u32 	%r1331, [%r3+68];
	ld.shared.u32 	%r2118, [%r3+8260];
	ld.shared.u32 	%r1332, [%r7+4352];
	add.s32 	%r1333, %r1332, %r1331;
	min.s32 	%r2117, %r2112, %r1333;
	st.shared.u32 	[%r5], %r2117;
	ld.shared.u32 	%r1334, [%r7+4480];
	add.s32 	%r1335, %r1334, %r1331;
	min.s32 	%r2116, %r2111, %r1335;
	st.shared.u32 	[%r5+128], %r2116;
	ld.shared.u32 	%r1336, [%r7+4352];
	add.s32 	%r1337, %r1336, %r2118;
	min.s32 	%r2115, %r2110, %r1337;
	st.shared.u32 	[%r5+8192], %r2115;
	ld.shared.u32 	%r2119, [%r7+4480];
$L__BB1_55:
	setp.eq.s32 	%p21, %r2, 0;
	add.s32 	%r1338, %r2119, %r2118;
	min.s32 	%r296, %r280, %r1338;
	@%p21 bra 	$L__BB1_57;
	ld.shared.u32 	%r1339, [%r8+4608];
	ld.shared.u32 	%r2124, [%r8+4736];
	ld.shared.u32 	%r1340, [%r4+72];
	add.s32 	%r1341, %r1340, %r1339;
	min.s32 	%r2122, %r2117, %r1341;
	st.shared.u32 	[%r5], %r2122;
	ld.shared.u32 	%r1342, [%r4+72];
	add.s32 	%r1343, %r1342, %r2124;
	min.s32 	%r2121, %r2116, %r1343;
	st.shared.u32 	[%r5+128], %r2121;
	ld.shared.u32 	%r1344, [%r4+8264];
	add.s32 	%r1345, %r1344, %r1339;
	min.s32 	%r2120, %r2115, %r1345;
	st.shared.u32 	[%r5+8192], %r2120;
	ld.shared.u32 	%r2123, [%r4+8264];
	bra.uni 	$L__BB1_58;
$L__BB1_57:
	ld.shared.u32 	%r1346, [%r3+72];
	ld.shared.u32 	%r2123, [%r3+8264];
	ld.shared.u32 	%r1347, [%r7+4608];
	add.s32 	%r1348, %r1347, %r1346;
	min.s32 	%r2122, %r2117, %r1348;
	st.shared.u32 	[%r5], %r2122;
	ld.shared.u32 	%r1349, [%r7+4736];
	add.s32 	%r1350, %r1349, %r1346;
	min.s32 	%r2121, %r2116, %r1350;
	st.shared.u32 	[%r5+128], %r2121;
	ld.shared.u32 	%r1351, [%r7+4608];
	add.s32 	%r1352, %r1351, %r2123;
	min.s32 	%r2120, %r2115, %r1352;
	st.shared.u32 	[%r5+8192], %r2120;
	ld.shared.u32 	%r2124, [%r7+4736];
$L__BB1_58:
	setp.eq.s32 	%p22, %r2, 0;
	add.s32 	%r1353, %r2124, %r2123;
	min.s32 	%r312, %r296, %r1353;
	@%p22 bra 	$L__BB1_60;
	ld.shared.u32 	%r1354, [%r8+4864];
	ld.shared.u32 	%r2129, [%r8+4992];
	ld.shared.u32 	%r1355, [%r4+76];
	add.s32 	%r1356, %r1355, %r1354;
	min.s32 	%r2127, %r2122, %r1356;
	st.shared.u32 	[%r5], %r2127;
	ld.shared.u32 	%r1357, [%r4+76];
	add.s32 	%r1358, %r1357, %r2129;
	min.s32 	%r2126, %r2121, %r1358;
	st.shared.u32 	[%r5+128], %r2126;
	ld.shared.u32 	%r1359, [%r4+8268];
	add.s32 	%r1360, %r1359, %r1354;
	min.s32 	%r2125, %r2120, %r1360;
	st.shared.u32 	[%r5+8192], %r2125;
	ld.shared.u32 	%r2128, [%r4+8268];
	bra.uni 	$L__BB1_61;
$L__BB1_60:
	ld.shared.u32 	%r1361, [%r3+76];
	ld.shared.u32 	%r2128, [%r3+8268];
	ld.shared.u32 	%r1362, [%r7+4864];
	add.s32 	%r1363, %r1362, %r1361;
	min.s32 	%r2127, %r2122, %r1363;
	st.shared.u32 	[%r5], %r2127;
	ld.shared.u32 	%r1364, [%r7+4992];
	add.s32 	%r1365, %r1364, %r1361;
	min.s32 	%r2126, %r2121, %r1365;
	st.shared.u32 	[%r5+128], %r2126;
	ld.shared.u32 	%r1366, [%r7+4864];
	add.s32 	%r1367, %r1366, %r2128;
	min.s32 	%r2125, %r2120, %r1367;
	st.shared.u32 	[%r5+8192], %r2125;
	ld.shared.u32 	%r2129, [%r7+4992];
$L__BB1_61:
	setp.eq.s32 	%p23, %r2, 0;
	add.s32 	%r1368, %r2129, %r2128;
	min.s32 	%r328, %r312, %r1368;
	st.shared.u32 	[%r5+8320], %r328;
	@%p23 bra 	$L__BB1_63;
	ld.shared.u32 	%r1369, [%r8+5120];
	ld.shared.u32 	%r2134, [%r8+5248];
	ld.shared.u32 	%r1370, [%r4+80];
	add.s32 	%r1371, %r1370, %r1369;
	min.s32 	%r2132, %r2127, %r1371;
	st.shared.u32 	[%r5], %r2132;
	ld.shared.u32 	%r1372, [%r4+80];
	add.s32 	%r1373, %r1372, %r2134;
	min.s32 	%r2131, %r2126, %r1373;
	st.shared.u32 	[%r5+128], %r2131;
	ld.shared.u32 	%r1374, [%r4+8272];
	add.s32 	%r1375, %r1374, %r1369;
	min.s32 	%r2130, %r2125, %r1375;
	st.shared.u32 	[%r5+8192], %r2130;
	ld.shared.u32 	%r2133, [%r4+8272];
	bra.uni 	$L__BB1_64;
$L__BB1_63:
	ld.shared.u32 	%r1376, [%r3+80];
	ld.shared.u32 	%r2133, [%r3+8272];
	ld.shared.u32 	%r1377, [%r7+5120];
	add.s32 	%r1378, %r1377, %r1376;
	min.s32 	%r2132, %r2127, %r1378;
	st.shared.u32 	[%r5], %r2132;
	ld.shared.u32 	%r1379, [%r7+5248];
	add.s32 	%r1380, %r1379, %r1376;
	min.s32 	%r2131, %r2126, %r1380;
	st.shared.u32 	[%r5+128], %r2131;
	ld.shared.u32 	%r1381, [%r7+5120];
	add.s32 	%r1382, %r1381, %r2133;
	min.s32 	%r2130, %r2125, %r1382;
	st.shared.u32 	[%r5+8192], %r2130;
	ld.shared.u32 	%r2134, [%r7+5248];
$L__BB1_64:
	setp.eq.s32 	%p24, %r2, 0;
	add.s32 	%r1383, %r2134, %r2133;
	min.s32 	%r344, %r328, %r1383;
	@%p24 bra 	$L__BB1_66;
	ld.shared.u32 	%r1384, [%r8+5376];
	ld.shared.u32 	%r2139, [%r8+5504];
	ld.shared.u32 	%r1385, [%r4+84];
	add.s32 	%r1386, %r1385, %r1384;
	min.s32 	%r2137, %r2132, %r1386;
	st.shared.u32 	[%r5], %r2137;
	ld.shared.u32 	%r1387, [%r4+84];
	add.s32 	%r1388, %r1387, %r2139;
	min.s32 	%r2136, %r2131, %r1388;
	st.shared.u32 	[%r5+128], %r2136;
	ld.shared.u32 	%r1389, [%r4+8276];
	add.s32 	%r1390, %r1389, %r1384;
	min.s32 	%r2135, %r2130, %r1390;
	st.shared.u32 	[%r5+8192], %r2135;
	ld.shared.u32 	%r2138, [%r4+8276];
	bra.uni 	$L__BB1_67;
$L__BB1_66:
	ld.shared.u32 	%r1391, [%r3+84];
	ld.shared.u32 	%r2138, [%r3+8276];
	ld.shared.u32 	%r1392, [%r7+5376];
	add.s32 	%r1393, %r1392, %r1391;
	min.s32 	%r2137, %r2132, %r1393;
	st.shared.u32 	[%r5], %r2137;
	ld.shared.u32 	%r1394, [%r7+5504];
	add.s32 	%r1395, %r1394, %r1391;
	min.s32 	%r2136, %r2131, %r1395;
	st.shared.u32 	[%r5+128], %r2136;
	ld.shared.u32 	%r1396, [%r7+5376];
	add.s32 	%r1397, %r1396, %r2138;
	min.s32 	%r2135, %r2130, %r1397;
	st.shared.u32 	[%r5+8192], %r2135;
	ld.shared.u32 	%r2139, [%r7+5504];
$L__BB1_67:
	setp.eq.s32 	%p25, %r2, 0;
	add.s32 	%r1398, %r2139, %r2138;
	min.s32 	%r360, %r344, %r1398;
	@%p25 bra 	$L__BB1_69;
	ld.shared.u32 	%r1399, [%r8+5632];
	ld.shared.u32 	%r2144, [%r8+5760];
	ld.shared.u32 	%r1400, [%r4+88];
	add.s32 	%r1401, %r1400, %r1399;
	min.s32 	%r2142, %r2137, %r1401;
	st.shared.u32 	[%r5], %r2142;
	ld.shared.u32 	%r1402, [%r4+88];
	add.s32 	%r1403, %r1402, %r2144;
	min.s32 	%r2141, %r2136, %r1403;
	st.shared.u32 	[%r5+128], %r2141;
	ld.shared.u32 	%r1404, [%r4+8280];
	add.s32 	%r1405, %r1404, %r1399;
	min.s32 	%r2140, %r2135, %r1405;
	st.shared.u32 	[%r5+8192], %r2140;
	ld.shared.u32 	%r2143, [%r4+8280];
	bra.uni 	$L__BB1_70;
$L__BB1_69:
	ld.shared.u32 	%r1406, [%r3+88];
	ld.shared.u32 	%r2143, [%r3+8280];
	ld.shared.u32 	%r1407, [%r7+5632];
	add.s32 	%r1408, %r1407, %r1406;
	min.s32 	%r2142, %r2137, %r1408;
	st.shared.u32 	[%r5], %r2142;
	ld.shared.u32 	%r1409, [%r7+5760];
	add.s32 	%r1410, %r1409, %r1406;
	min.s32 	%r2141, %r2136, %r1410;
	st.shared.u32 	[%r5+128], %r2141;
	ld.shared.u32 	%r1411, [%r7+5632];
	add.s32 	%r1412, %r1411, %r2143;
	min.s32 	%r2140, %r2135, %r1412;
	st.shared.u32 	[%r5+8192], %r2140;
	ld.shared.u32 	%r2144, [%r7+5760];
$L__BB1_70:
	setp.eq.s32 	%p26, %r2, 0;
	add.s32 	%r1413, %r2144, %r2143;
	min.s32 	%r376, %r360, %r1413;
	st.shared.u32 	[%r5+8320], %r376;
	@%p26 bra 	$L__BB1_72;
	ld.shared.u32 	%r1414, [%r8+5888];
	ld.shared.u32 	%r2149, [%r8+6016];
	ld.shared.u32 	%r1415, [%r4+92];
	add.s32 	%r1416, %r1415, %r1414;
	min.s32 	%r2147, %r2142, %r1416;
	st.shared.u32 	[%r5], %r2147;
	ld.shared.u32 	%r1417, [%r4+92];
	add.s32 	%r1418, %r1417, %r2149;
	min.s32 	%r2146, %r2141, %r1418;
	st.shared.u32 	[%r5+128], %r2146;
	ld.shared.u32 	%r1419, [%r4+8284];
	add.s32 	%r1420, %r1419, %r1414;
	min.s32 	%r2145, %r2140, %r1420;
	st.shared.u32 	[%r5+8192], %r2145;
	ld.shared.u32 	%r2148, [%r4+8284];
	bra.uni 	$L__BB1_73;
$L__BB1_72:
	ld.shared.u32 	%r1421, [%r3+92];
	ld.shared.u32 	%r2148, [%r3+8284];
	ld.shared.u32 	%r1422, [%r7+5888];
	add.s32 	%r1423, %r1422, %r1421;
	min.s32 	%r2147, %r2142, %r1423;
	st.shared.u32 	[%r5], %r2147;
	ld.shared.u32 	%r1424, [%r7+6016];
	add.s32 	%r1425, %r1424, %r1421;
	min.s32 	%r2146, %r2141, %r1425;
	st.shared.u32 	[%r5+128], %r2146;
	ld.shared.u32 	%r1426, [%r7+5888];
	add.s32 	%r1427, %r1426, %r2148;
	min.s32 	%r2145, %r2140, %r1427;
	st.shared.u32 	[%r5+8192], %r2145;
	ld.shared.u32 	%r2149, [%r7+6016];
$L__BB1_73:
	setp.eq.s32 	%p27, %r2, 0;
	add.s32 	%r1428, %r2149, %r2148;
	min.s32 	%r392, %r376, %r1428;
	@%p27 bra 	$L__BB1_75;
	ld.shared.u32 	%r1429, [%r8+6144];
	ld.shared.u32 	%r2154, [%r8+6272];
	ld.shared.u32 	%r1430, [%r4+96];
	add.s32 	%r1431, %r1430, %r1429;
	min.s32 	%r2152, %r2147, %r1431;
	st.shared.u32 	[%r5], %r2152;
	ld.shared.u32 	%r1432, [%r4+96];
	add.s32 	%r1433, %r1432, %r2154;
	min.s32 	%r2151, %r2146, %r1433;
	st.shared.u32 	[%r5+128], %r2151;
	ld.shared.u32 	%r1434, [%r4+8288];
	add.s32 	%r1435, %r1434, %r1429;
	min.s32 	%r2150, %r2145, %r1435;
	st.shared.u32 	[%r5+8192], %r2150;
	ld.shared.u32 	%r2153, [%r4+8288];
	bra.uni 	$L__BB1_76;
$L__BB1_75:
	ld.shared.u32 	%r1436, [%r3+96];
	ld.shared.u32 	%r2153, [%r3+8288];
	ld.shared.u32 	%r1437, [%r7+6144];
	add.s32 	%r1438, %r1437, %r1436;
	min.s32 	%r2152, %r2147, %r1438;
	st.shared.u32 	[%r5], %r2152;
	ld.shared.u32 	%r1439, [%r7+6272];
	add.s32 	%r1440, %r1439, %r1436;
	min.s32 	%r2151, %r2146, %r1440;
	st.shared.u32 	[%r5+128], %r2151;
	ld.shared.u32 	%r1441, [%r7+6144];
	add.s32 	%r1442, %r1441, %r2153;
	min.s32 	%r2150, %r2145, %r1442;
	st.shared.u32 	[%r5+8192], %r2150;
	ld.shared.u32 	%r2154, [%r7+6272];
$L__BB1_76:
	setp.eq.s32 	%p28, %r2, 0;
	add.s32 	%r1443, %r2154, %r2153;
	min.s32 	%r408, %r392, %r1443;
	@%p28 bra 	$L__BB1_78;
	ld.shared.u32 	%r1444, [%r8+6400];
	ld.shared.u32 	%r2159, [%r8+6528];
	ld.shared.u32 	%r1445, [%r4+100];
	add.s32 	%r1446, %r1445, %r1444;
	min.s32 	%r2157, %r2152, %r1446;
	st.shared.u32 	[%r5], %r2157;
	ld.shared.u32 	%r1447, [%r4+100];
	add.s32 	%r1448, %r1447, %r2159;
	min.s32 	%r2156, %r2151, %r1448;
	st.shared.u32 	[%r5+128], %r2156;
	ld.shared.u32 	%r1449, [%r4+8292];
	add.s32 	%r1450, %r1449, %r1444;
	min.s32 	%r2155, %r2150, %r1450;
	st.shared.u32 	[%r5+8192], %r2155;
	ld.shared.u32 	%r2158, [%r4+8292];
	bra.uni 	$L__BB1_79;
$L__BB1_78:
	ld.shared.u32 	%r1451, [%r3+100];
	ld.shared.u32 	%r2158, [%r3+8292];
	ld.shared.u32 	%r1452, [%r7+6400];
	add.s32 	%r1453, %r1452, %r1451;
	min.s32 	%r2157, %r2152, %r1453;
	st.shared.u32 	[%r5], %r2157;
	ld.shared.u32 	%r1454, [%r7+6528];
	add.s32 	%r1455, %r1454, %r1451;
	min.s32 	%r2156, %r2151, %r1455;
	st.shared.u32 	[%r5+128], %r2156;
	ld.shared.u32 	%r1456, [%r7+6400];
	add.s32 	%r1457, %r1456, %r2158;
	min.s32 	%r2155, %r2150, %r1457;
	st.shared.u32 	[%r5+8192], %r2155;
	ld.shared.u32 	%r2159, [%r7+6528];
$L__BB1_79:
	setp.eq.s32 	%p29, %r2, 0;
	add.s32 	%r1458, %r2159, %r2158;
	min.s32 	%r424, %r408, %r1458;
	st.shared.u32 	[%r5+8320], %r424;
	@%p29 bra 	$L__BB1_81;
	ld.shared.u32 	%r1459, [%r8+6656];
	ld.shared.u32 	%r2164, [%r8+6784];
	ld.shared.u32 	%r1460, [%r4+104];
	add.s32 	%r1461, %r1460, %r1459;
	min.s32 	%r2162, %r2157, %r1461;
	st.shared.u32 	[%r5], %r2162;
	ld.shared.u32 	%r1462, [%r4+104];
	add.s32 	%r1463, %r1462, %r2164;
	min.s32 	%r2161, %r2156, %r1463;
	st.shared.u32 	[%r5+128], %r2161;
	ld.shared.u32 	%r1464, [%r4+8296];
	add.s32 	%r1465, %r1464, %r1459;
	min.s32 	%r2160, %r2155, %r1465;
	st.shared.u32 	[%r5+8192], %r2160;
	ld.shared.u32 	%r2163, [%r4+8296];
	bra.uni 	$L__BB1_82;
$L__BB1_81:
	ld.shared.u32 	%r1466, [%r3+104];
	ld.shared.u32 	%r2163, [%r3+8296];
	ld.shared.u32 	%r1467, [%r7+6656];
	add.s32 	%r1468, %r1467, %r1466;
	min.s32 	%r2162, %r2157, %r1468;
	st.shared.u32 	[%r5], %r2162;
	ld.shared.u32 	%r1469, [%r7+6784];
	add.s32 	%r1470, %r1469, %r1466;
	min.s32 	%r2161, %r2156, %r1470;
	st.shared.u32 	[%r5+128], %r2161;
	ld.shared.u32 	%r1471, [%r7+6656];
	add.s32 	%r1472, %r1471, %r2163;
	min.s32 	%r2160, %r2155, %r1472;
	st.shared.u32 	[%r5+8192], %r2160;
	ld.shared.u32 	%r2164, [%r7+6784];
$L__BB1_82:
	setp.eq.s32 	%p30, %r2, 0;
	add.s32 	%r1473, %r2164, %r2163;
	min.s32 	%r440, %r424, %r1473;
	@%p30 bra 	$L__BB1_84;
	ld.shared.u32 	%r1474, [%r8+6912];
	ld.shared.u32 	%r2169, [%r8+7040];
	ld.shared.u32 	%r1475, [%r4+108];
	add.s32 	%r1476, %r1475, %r1474;
	min.s32 	%r2167, %r2162, %r1476;
	st.shared.u32 	[%r5], %r2167;
	ld.shared.u32 	%r1477, [%r4+108];
	add.s32 	%r1478, %r1477, %r2169;
	min.s32 	%r2166, %r2161, %r1478;
	st.shared.u32 	[%r5+128], %r2166;
	ld.shared.u32 	%r1479, [%r4+8300];
	add.s32 	%r1480, %r1479, %r1474;
	min.s32 	%r2165, %r2160, %r1480;
	st.shared.u32 	[%r5+8192], %r2165;
	ld.shared.u32 	%r2168, [%r4+8300];
	bra.uni 	$L__BB1_85;
$L__BB1_84:
	ld.shared.u32 	%r1481, [%r3+108];
	ld.shared.u32 	%r2168, [%r3+8300];
	ld.shared.u32 	%r1482, [%r7+6912];
	add.s32 	%r1483, %r1482, %r1481;
	min.s32 	%r2167, %r2162, %r1483;
	st.shared.u32 	[%r5], %r2167;
	ld.shared.u32 	%r1484, [%r7+7040];
	add.s32 	%r1485, %r1484, %r1481;
	min.s32 	%r2166, %r2161, %r1485;
	st.shared.u32 	[%r5+128], %r2166;
	ld.shared.u32 	%r1486, [%r7+6912];
	add.s32 	%r1487, %r1486, %r2168;
	min.s32 	%r2165, %r2160, %r1487;
	st.shared.u32 	[%r5+8192], %r2165;
	ld.shared.u32 	%r2169, [%r7+7040];
$L__BB1_85:
	setp.eq.s32 	%p31, %r2, 0;
	add.s32 	%r1488, %r2169, %r2168;
	min.s32 	%r456, %r440, %r1488;
	@%p31 bra 	$L__BB1_87;
	ld.shared.u32 	%r1489, [%r8+7168];
	ld.shared.u32 	%r2174, [%r8+7296];
	ld.shared.u32 	%r1490, [%r4+112];
	add.s32 	%r1491, %r1490, %r1489;
	min.s32 	%r2172, %r2167, %r1491;
	st.shared.u32 	[%r5], %r2172;
	ld.shared.u32 	%r1492, [%r4+112];
	add.s32 	%r1493, %r1492, %r2174;
	min.s32 	%r2171, %r2166, %r1493;
	st.shared.u32 	[%r5+128], %r2171;
	ld.shared.u32 	%r1494, [%r4+8304];
	add.s32 	%r1495, %r1494, %r1489;
	min.s32 	%r2170, %r2165, %r1495;
	st.shared.u32 	[%r5+8192], %r2170;
	ld.shared.u32 	%r2173, [%r4+8304];
	bra.uni 	$L__BB1_88;
$L__BB1_87:
	ld.shared.u32 	%r1496, [%r3+112];
	ld.shared.u32 	%r2173, [%r3+8304];
	ld.shared.u32 	%r1497, [%r7+7168];
	add.s32 	%r1498, %r1497, %r1496;
	min.s32 	%r2172, %r2167, %r1498;
	st.shared.u32 	[%r5], %r2172;
	ld.shared.u32 	%r1499, [%r7+7296];
	add.s32 	%r1500, %r1499, %r1496;
	min.s32 	%r2171, %r2166, %r1500;
	st.shared.u32 	[%r5+128], %r2171;
	ld.shared.u32 	%r1501, [%r7+7168];
	add.s32 	%r1502, %r1501, %r2173;
	min.s32 	%r2170, %r2165, %r1502;
	st.shared.u32 	[%r5+8192], %r2170;
	ld.shared.u32 	%r2174, [%r7+7296];
$L__BB1_88:
	setp.eq.s32 	%p32, %r2, 0;
	add.s32 	%r1503, %r2174, %r2173;
	min.s32 	%r472, %r456, %r1503;
	st.shared.u32 	[%r5+8320], %r472;
	@%p32 bra 	$L__BB1_90;
	ld.shared.u32 	%r1504, [%r8+7424];
	ld.shared.u32 	%r2179, [%r8+7552];
	ld.shared.u32 	%r1505, [%r4+116];
	add.s32 	%r1506, %r1505, %r1504;
	min.s32 	%r2177, %r2172, %r1506;
	st.shared.u32 	[%r5], %r2177;
	ld.shared.u32 	%r1507, [%r4+116];
	add.s32 	%r1508, %r1507, %r2179;
	min.s32 	%r2176, %r2171, %r1508;
	st.shared.u32 	[%r5+128], %r2176;
	ld.shared.u32 	%r1509, [%r4+8308];
	add.s32 	%r1510, %r1509, %r1504;
	min.s32 	%r2175, %r2170, %r1510;
	st.shared.u32 	[%r5+8192], %r2175;
	ld.shared.u32 	%r2178, [%r4+8308];
	bra.uni 	$L__BB1_91;
$L__BB1_90:
	ld.shared.u32 	%r1511, [%r3+116];
	ld.shared.u32 	%r2178, [%r3+8308];
	ld.shared.u32 	%r1512, [%r7+7424];
	add.s32 	%r1513, %r1512, %r1511;
	min.s32 	%r2177, %r2172, %r1513;
	st.shared.u32 	[%r5], %r2177;
	ld.shared.u32 	%r1514, [%r7+7552];
	add.s32 	%r1515, %r1514, %r1511;
	min.s32 	%r2176, %r2171, %r1515;
	st.shared.u32 	[%r5+128], %r2176;
	ld.shared.u32 	%r1516, [%r7+7424];
	add.s32 	%r1517, %r1516, %r2178;
	min.s32 	%r2175, %r2170, %r1517;
	st.shared.u32 	[%r5+8192], %r2175;
	ld.shared.u32 	%r2179, [%r7+7552];
$L__BB1_91:
	setp.eq.s32 	%p33, %r2, 0;
	add.s32 	%r1518, %r2179, %r2178;
	min.s32 	%r488, %r472, %r1518;
	@%p33 bra 	$L__BB1_93;
	ld.shared.u32 	%r1519, [%r8+7680];
	ld.shared.u32 	%r2184, [%r8+7808];
	ld.shared.u32 	%r1520, [%r4+120];
	add.s32 	%r1521, %r1520, %r1519;
	min.s32 	%r2182, %r2177, %r1521;
	st.shared.u32 	[%r5], %r2182;
	ld.shared.u32 	%r1522, [%r4+120];
	add.s32 	%r1523, %r1522, %r2184;
	min.s32 	%r2181, %r2176, %r1523;
	st.shared.u32 	[%r5+128], %r2181;
	ld.shared.u32 	%r1524, [%r4+8312];
	add.s32 	%r1525, %r1524, %r1519;
	min.s32 	%r2180, %r2175, %r1525;
	st.shared.u32 	[%r5+8192], %r2180;
	ld.shared.u32 	%r2183, [%r4+8312];
	bra.uni 	$L__BB1_94;
$L__BB1_93:
	ld.shared.u32 	%r1526, [%r3+120];
	ld.shared.u32 	%r2183, [%r3+8312];
	ld.shared.u32 	%r1527, [%r7+7680];
	add.s32 	%r1528, %r1527, %r1526;
	min.s32 	%r2182, %r2177, %r1528;
	st.shared.u32 	[%r5], %r2182;
	ld.shared.u32 	%r1529, [%r7+7808];
	add.s32 	%r1530, %r1529, %r1526;
	min.s32 	%r2181, %r2176, %r1530;
	st.shared.u32 	[%r5+128], %r2181;
	ld.shared.u32 	%r1531, [%r7+7680];
	add.s32 	%r1532, %r1531, %r2183;
	min.s32 	%r2180, %r2175, %r1532;
	st.shared.u32 	[%r5+8192], %r2180;
	ld.shared.u32 	%r2184, [%r7+7808];
$L__BB1_94:
	setp.eq.s32 	%p34, %r2, 0;
	add.s32 	%r1533, %r2184, %r2183;
	min.s32 	%r504, %r488, %r1533;
	@%p34 bra 	$L__BB1_96;
	ld.shared.u32 	%r1534, [%r8+7936];
	ld.shared.u32 	%r2189, [%r8+8064];
	ld.shared.u32 	%r1535, [%r4+124];
	add.s32 	%r1536, %r1535, %r1534;
	min.s32 	%r2187, %r2182, %r1536;
	st.shared.u32 	[%r5], %r2187;
	ld.shared.u32 	%r1537, [%r4+124];
	add.s32 	%r1538, %r1537, %r2189;
	min.s32 	%r2186, %r2181, %r1538;
	st.shared.u32 	[%r5+128], %r2186;
	ld.shared.u32 	%r1539, [%r4+8316];
	add.s32 	%r1540, %r1539, %r1534;
	min.s32 	%r2185, %r2180, %r1540;
	st.shared.u32 	[%r5+8192], %r2185;
	ld.shared.u32 	%r2188, [%r4+8316];
	bra.uni 	$L__BB1_97;
$L__BB1_96:
	ld.shared.u32 	%r1541, [%r3+124];
	ld.shared.u32 	%r2188, [%r3+8316];
	ld.shared.u32 	%r1542, [%r7+7936];
	add.s32 	%r1543, %r1542, %r1541;
	min.s32 	%r2187, %r2182, %r1543;
	st.shared.u32 	[%r5], %r2187;
	ld.shared.u32 	%r1544, [%r7+8064];
	add.s32 	%r1545, %r1544, %r1541;
	min.s32 	%r2186, %r2181, %r1545;
	st.shared.u32 	[%r5+128], %r2186;
	ld.shared.u32 	%r1546, [%r7+7936];
	add.s32 	%r1547, %r1546, %r2188;
	min.s32 	%r2185, %r2180, %r1547;
	st.shared.u32 	[%r5+8192], %r2185;
	ld.shared.u32 	%r2189, [%r7+8064];
$L__BB1_97:
	setp.eq.s32 	%p35, %r2, 0;
	add.s32 	%r1548, %r2189, %r2188;
	min.s32 	%r520, %r504, %r1548;
	st.shared.u32 	[%r5+8320], %r520;
	@%p35 bra 	$L__BB1_99;
	ld.shared.u32 	%r1549, [%r8+8192];
	ld.shared.u32 	%r2194, [%r8+8320];
	ld.shared.u32 	%r1550, [%r4+128];
	add.s32 	%r1551, %r1550, %r1549;
	min.s32 	%r2192, %r2187, %r1551;
	st.shared.u32 	[%r5], %r2192;
	ld.shared.u32 	%r1552, [%r4+128];
	add.s32 	%r1553, %r1552, %r2194;
	min.s32 	%r2191, %r2186, %r1553;
	st.shared.u32 	[%r5+128], %r2191;
	ld.shared.u32 	%r1554, [%r4+8320];
	add.s32 	%r1555, %r1554, %r1549;
	min.s32 	%r2190, %r2185, %r1555;
	st.shared.u32 	[%r5+8192], %r2190;
	ld.shared.u32 	%r2193, [%r4+8320];
	bra.uni 	$L__BB1_100;
$L__BB1_99:
	ld.shared.u32 	%r1556, [%r3+128];
	ld.shared.u32 	%r2193, [%r3+8320];
	ld.shared.u32 	%r1557, [%r7+8192];
	add.s32 	%r1558, %r1557, %r1556;
	min.s32 	%r2192, %r2187, %r1558;
	st.shared.u32 	[%r5], %r2192;
	ld.shared.u32 	%r1559, [%r7+8320];
	add.s32 	%r1560, %r1559, %r1556;
	min.s32 	%r2191, %r2186, %r1560;
	st.shared.u32 	[%r5+128], %r2191;
	ld.shared.u32 	%r1561, [%r7+8192];
	add.s32 	%r1562, %r1561, %r2193;
	min.s32 	%r2190, %r2185, %r1562;
	st.shared.u32 	[%r5+8192], %r2190;
	ld.shared.u32 	%r2194, [%r7+8320];
$L__BB1_100:
	setp.eq.s32 	%p36, %r2, 0;
	add.s32 	%r1563, %r2194, %r2193;
	min.s32 	%r536, %r520, %r1563;
	st.shared.u32 	[%r5+8320], %r536;
	@%p36 bra 	$L__BB1_102;
	ld.shared.u32 	%r1564, [%r8+8448];
	ld.shared.u32 	%r2199, [%r8+8576];
	ld.shared.u32 	%r1565, [%r4+132];
	add.s32 	%r1566, %r1565, %r1564;
	min.s32 	%r2197, %r2192, %r1566;
	st.shared.u32 	[%r5], %r2197;
	ld.shared.u32 	%r1567, [%r4+132];
	add.s32 	%r1568, %r1567, %r2199;
	min.s32 	%r2196, %r2191, %r1568;
	st.shared.u32 	[%r5+128], %r2196;
	ld.shared.u32 	%r1569, [%r4+8324];
	add.s32 	%r1570, %r1569, %r1564;
	min.s32 	%r2195, %r2190, %r1570;
	st.shared.u32 	[%r5+8192], %r2195;
	ld.shared.u32 	%r2198, [%r4+8324];
	bra.uni 	$L__BB1_103;
$L__BB1_102:
	ld.shared.u32 	%r1571, [%r3+132];
	ld.shared.u32 	%r2198, [%r3+8324];
	ld.shared.u32 	%r1572, [%r7+8448];
	add.s32 	%r1573, %r1572, %r1571;
	min.s32 	%r2197, %r2192, %r1573;
	st.shared.u32 	[%r5], %r2197;
	ld.shared.u32 	%r1574, [%r7+8576];
	add.s32 	%r1575, %r1574, %r1571;
	min.s32 	%r2196, %r2191, %r1575;
	st.shared.u32 	[%r5+128], %r2196;
	ld.shared.u32 	%r1576, [%r7+8448];
	add.s32 	%r1577, %r1576, %r2198;
	min.s32 	%r2195, %r2190, %r1577;
	st.shared.u32 	[%r5+8192], %r2195;
	ld.shared.u32 	%r2199, [%r7+8576];
$L__BB1_103:
	setp.eq.s32 	%p37, %r2, 0;
	add.s32 	%r1578, %r2199, %r2198;
	min.s32 	%r552, %r536, %r1578;
	st.shared.u32 	[%r5+8320], %r552;
	@%p37 bra 	$L__BB1_105;
	ld.shared.u32 	%r1579, [%r8+8704];
	ld.shared.u32 	%r2204, [%r8+8832];
	ld.shared.u32 	%r1580, [%r4+136];
	add.s32 	%r1581, %r1580, %r1579;
	min.s32 	%r2202, %r2197, %r1581;
	st.shared.u32 	[%r5], %r2202;
	ld.shared.u32 	%r1582, [%r4+136];
	add.s32 	%r1583, %r1582, %r2204;
	min.s32 	%r2201, %r2196, %r1583;
	st.shared.u32 	[%r5+128], %r2201;
	ld.shared.u32 	%r1584, [%r4+8328];
	add.s32 	%r1585, %r1584, %r1579;
	min.s32 	%r2200, %r2195, %r1585;
	st.shared.u32 	[%r5+8192], %r2200;
	ld.shared.u32 	%r2203, [%r4+8328];
	bra.uni 	$L__BB1_106;
$L__BB1_105:
	ld.shared.u32 	%r1586, [%r3+136];
	ld.shared.u32 	%r2203, [%r3+8328];
	ld.shared.u32 	%r1587, [%r7+8704];
	add.s32 	%r1588, %r1587, %r1586;
	min.s32 	%r2202, %r2197, %r1588;
	st.shared.u32 	[%r5], %r2202;
	ld.shared.u32 	%r1589, [%r7+8832];
	add.s32 	%r1590, %r1589, %r1586;
	min.s32 	%r2201, %r2196, %r1590;
	st.shared.u32 	[%r5+128], %r2201;
	ld.shared.u32 	%r1591, [%r7+8704];
	add.s32 	%r1592, %r1591, %r2203;
	min.s32 	%r2200, %r2195, %r1592;
	st.shared.u32 	[%r5+8192], %r2200;
	ld.shared.u32 	%r2204, [%r7+8832];
$L__BB1_106:
	setp.eq.s32 	%p38, %r2, 0;
	add.s32 	%r1593, %r2204, %r2203;
	min.s32 	%r568, %r552, %r1593;
	st.shared.u32 	[%r5+8320], %r568;
	@%p38 bra 	$L__BB1_108;
	ld.shared.u32 	%r1594, [%r8+8960];
	ld.shared.u32 	%r2209, [%r8+9088];
	ld.shared.u32 	%r1595, [%r4+140];
	add.s32 	%r1596, %r1595, %r1594;
	min.s32 	%r2207, %r2202, %r1596;
	st.shared.u32 	[%r5], %r2207;
	ld.shared.u32 	%r1597, [%r4+140];
	add.s32 	%r1598, %r1597, %r2209;
	min.s32 	%r2206, %r2201, %r1598;
	st.shared.u32 	[%r5+128], %r2206;
	ld.shared.u32 	%r1599, [%r4+8332];
	add.s32 	%r1600, %r1599, %r1594;
	min.s32 	%r2205, %r2200, %r1600;
	st.shared.u32 	[%r5+8192], %r2205;
	ld.shared.u32 	%r2208, [%r4+8332];
	bra.uni 	$L__BB1_109;
$L__BB1_108:
	ld.shared.u32 	%r1601, [%r3+140];
	ld.shared.u32 	%r2208, [%r3+8332];
	ld.shared.u32 	%r1602, [%r7+8960];
	add.s32 	%r1603, %r1602, %r1601;
	min.s32 	%r2207, %r2202, %r1603;
	st.shared.u32 	[%r5], %r2207;
	ld.shared.u32 	%r1604, [%r7+9088];
	add.s32 	%r1605, %r1604, %r1601;
	min.s32 	%r2206, %r2201, %r1605;
	st.shared.u32 	[%r5+128], %r2206;
	ld.shared.u32 	%r1606, [%r7+8960];
	add.s32 	%r1607, %r1606, %r2208;
	min.s32 	%r2205, %r2200, %r1607;
	st.shared.u32 	[%r5+8192], %r2205;
	ld.shared.u32 	%r2209, [%r7+9088];
$L__BB1_109:
	setp.eq.s32 	%p39, %r2, 0;
	add.s32 	%r1608, %r2209, %r2208;
	min.s32 	%r584, %r568, %r1608;
	st.shared.u32 	[%r5+8320], %r584;
	@%p39 bra 	$L__BB1_111;
	ld.shared.u32 	%r1609, [%r8+9216];
	ld.shared.u32 	%r2214, [%r8+9344];
	ld.shared.u32 	%r1610, [%r4+144];
	add.s32 	%r1611, %r1610, %r1609;
	min.s32 	%r2212, %r2207, %r1611;
	st.shared.u32 	[%r5], %r2212;
	ld.shared.u32 	%r1612, [%r4+144];
	add.s32 	%r1613, %r1612, %r2214;
	min.s32 	%r2211, %r2206, %r1613;
	st.shared.u32 	[%r5+128], %r2211;
	ld.shared.u32 	%r1614, [%r4+8336];
	add.s32 	%r1615, %r1614, %r1609;
	min.s32 	%r2210, %r2205, %r1615;
	st.shared.u32 	[%r5+8192], %r2210;
	ld.shared.u32 	%r2213, [%r4+8336];
	bra.uni 	$L__BB1_112;
$L__BB1_111:
	ld.shared.u32 	%r1616, [%r3+144];
	ld.shared.u32 	%r2213, [%r3+8336];
	ld.shared.u32 	%r1617, [%r7+9216];
	add.s32 	%r1618, %r1617, %r1616;
	min.s32 	%r2212, %r2207, %r1618;
	st.shared.u32 	[%r5], %r2212;
	ld.shared.u32 	%r1619, [%r7+9344];
	add.s32 	%r1620, %r1619, %r1616;
	min.s32 	%r2211, %r2206, %r1620;
	st.shared.u32 	[%r5+128], %r2211;
	ld.shared.u32 	%r1621, [%r7+9216];
	add.s32 	%r1622, %r1621, %r2213;
	min.s32 	%r2210, %r2205, %r1622;
	st.shared.u32 	[%r5+8192], %r2210;
	ld.shared.u32 	%r2214, [%r7+9344];
$L__BB1_112:
	setp.eq.s32 	%p40, %r2, 0;
	add.s32 	%r1623, %r2214, %r2213;
	min.s32 	%r600, %r584, %r1623;
	st.shared.u32 	[%r5+8320], %r600;
	@%p40 bra 	$L__BB1_114;
	ld.shared.u32 	%r1624, [%r8+9472];
	ld.shared.u32 	%r2219, [%r8+9600];
	ld.shared.u32 	%r1625, [%r4+148];
	add.s32 	%r1626, %r1625, %r1624;
	min.s32 	%r2217, %r2212, %r1626;
	st.shared.u32 	[%r5], %r2217;
	ld.shared.u32 	%r1627, [%r4+148];
	add.s32 	%r1628, %r1627, %r2219;
	min.s32 	%r2216, %r2211, %r1628;
	st.shared.u32 	[%r5+128], %r2216;
	ld.shared.u32 	%r1629, [%r4+8340];
	add.s32 	%r1630, %r1629, %r1624;
	min.s32 	%r2215, %r2210, %r1630;
	st.shared.u32 	[%r5+8192], %r2215;
	ld.shared.u32 	%r2218, [%r4+8340];
	bra.uni 	$L__BB1_115;
$L__BB1_114:
	ld.shared.u32 	%r1631, [%r3+148];
	ld.shared.u32 	%r2218, [%r3+8340];
	ld.shared.u32 	%r1632, [%r7+9472];
	add.s32 	%r1633, %r1632, %r1631;
	min.s32 	%r2217, %r2212, %r1633;
	st.shared.u32 	[%r5], %r2217;
	ld.shared.u32 	%r1634, [%r7+9600];
	add.s32 	%r1635, %r1634, %r1631;
	min.s32 	%r2216, %r2211, %r1635;
	st.shared.u32 	[%r5+128], %r2216;
	ld.shared.u32 	%r1636, [%r7+9472];
	add.s32 	%r1637, %r1636, %r2218;
	min.s32 	%r2215, %r2210, %r1637;
	st.shared.u32 	[%r5+8192], %r2215;
	ld.shared.u32 	%r2219, [%r7+9600];
$L__BB1_115:
	setp.eq.s32 	%p41, %r2, 0;
	add.s32 	%r1638, %r2219, %r2218;
	min.s32 	%r616, %r600, %r1638;
	st.shared.u32 	[%r5+8320], %r616;
	@%p41 bra 	$L__BB1_117;
	ld.shared.u32 	%r1639, [%r8+9728];
	ld.shared.u32 	%r2224, [%r8+9856];
	ld.shared.u32 	%r1640, [%r4+152];
	add.s32 	%r1641, %r1640, %r1639;
	min.s32 	%r2222, %r2217, %r1641;
	st.shared.u32 	[%r5], %r2222;
	ld.shared.u32 	%r1642, [%r4+152];
	add.s32 	%r1643, %r1642, %r2224;
	min.s32 	%r2221, %r2216, %r1643;
	st.shared.u32 	[%r5+128], %r2221;
	ld.shared.u32 	%r1644, [%r4+8344];
	add.s32 	%r1645, %r1644, %r1639;
	min.s32 	%r2220, %r2215, %r1645;
	st.shared.u32 	[%r5+8192], %r2220;
	ld.shared.u32 	%r2223, [%r4+8344];
	bra.uni 	$L__BB1_118;
$L__BB1_117:
	ld.shared.u32 	%r1646, [%r3+152];
	ld.shared.u32 	%r2223, [%r3+8344];
	ld.shared.u32 	%r1647, [%r7+9728];
	add.s32 	%r1648, %r1647, %r1646;
	min.s32 	%r2222, %r2217, %r1648;
	st.shared.u32 	[%r5], %r2222;
	ld.shared.u32 	%r1649, [%r7+9856];
	add.s32 	%r1650, %r1649, %r1646;
	min.s32 	%r2221, %r2216, %r1650;
	st.shared.u32 	[%r5+128], %r2221;
	ld.shared.u32 	%r1651, [%r7+9728];
	add.s32 	%r1652, %r1651, %r2223;
	min.s32 	%r2220, %r2215, %r1652;
	st.shared.u32 	[%r5+8192], %r2220;
	ld.shared.u32 	%r2224, [%r7+9856];
$L__BB1_118:
	setp.eq.s32 	%p42, %r2, 0;
	add.s32 	%r1653, %r2224, %r2223;
	min.s32 	%r632, %r616, %r1653;
	st.shared.u32 	[%r5+8320], %r632;
	@%p42 bra 	$L__BB1_120;
	ld.shared.u32 	%r1654, [%r8+9984];
	ld.shared.u32 	%r2229, [%r8+10112];
	ld.shared.u32 	%r1655, [%r4+156];
	add.s32 	%r1656, %r1655, %r1654;
	min.s32 	%r2227, %r2222, %r1656;
	st.shared.u32 	[%r5], %r2227;
	ld.shared.u32 	%r1657, [%r4+156];
	add.s32 	%r1658, %r1657, %r2229;
	min.s32 	%r2226, %r2221, %r1658;
	st.shared.u32 	[%r5+128], %r2226;
	ld.shared.u32 	%r1659, [%r4+8348];
	add.s32 	%r1660, %r1659, %r1654;
	min.s32 	%r2225, %r2220, %r1660;
	st.shared.u32 	[%r5+8192], %r2225;
	ld.shared.u32 	%r2228, [%r4+8348];
	bra.uni 	$L__BB1_121;
$L__BB1_120:
	ld.shared.u32 	%r1661, [%r3+156];
	ld.shared.u32 	%r2228, [%r3+8348];
	ld.shared.u32 	%r1662, [%r7+9984];
	add.s32 	%r1663, %r1662, %r1661;
	min.s32 	%r2227, %r2222, %r1663;
	st.shared.u32 	[%r5], %r2227;
	ld.shared.u32 	%r1664, [%r7+10112];
	add.s32 	%r1665, %r1664, %r1661;
	min.s32 	%r2226, %r2221, %r1665;
	st.shared.u32 	[%r5+128], %r2226;
	ld.shared.u32 	%r1666, [%r7+9984];
	add.s32 	%r1667, %r1666, %r2228;
	min.s32 	%r2225, %r2220, %r1667;
	st.shared.u32 	[%r5+8192], %r2225;
	ld.shared.u32 	%r2229, [%r7+10112];
$L__BB1_121:
	setp.eq.s32 	%p43, %r2, 0;
	add.s32 	%r1668, %r2229, %r2228;
	min.s32 	%r648, %r632, %r1668;
	st.shared.u32 	[%r5+8320], %r648;
	@%p43 bra 	$L__BB1_123;
	ld.shared.u32 	%r1669, [%r8+10240];
	ld.shared.u32 	%r2234, [%r8+10368];
	ld.shared.u32 	%r1670, [%r4+160];
	add.s32 	%r1671, %r1670, %r1669;
	min.s32 	%r2232, %r2227, %r1671;
	st.shared.u32 	[%r5], %r2232;
	ld.shared.u32 	%r1672, [%r4+160];
	add.s32 	%r1673, %r1672, %r2234;
	min.s32 	%r2231, %r2226, %r1673;
	st.shared.u32 	[%r5+128], %r2231;
	ld.shared.u32 	%r1674, [%r4+8352];
	add.s32 	%r1675, %r1674, %r1669;
	min.s32 	%r2230, %r2225, %r1675;
	st.shared.u32 	[%r5+8192], %r2230;
	ld.shared.u32 	%r2233, [%r4+8352];
	bra.uni 	$L__BB1_124;
$L__BB1_123:
	ld.shared.u32 	%r1676, [%r3+160];
	ld.shared.u32 	%r2233, [%r3+8352];
	ld.shared.u32 	%r1677, [%r7+10240];
	add.s32 	%r1678, %r1677, %r1676;
	min.s32 	%r2232, %r2227, %r1678;
	st.shared.u32 	[%r5], %r2232;
	ld.shared.u32 	%r1679, [%r7+10368];
	add.s32 	%r1680, %r1679, %r1676;
	min.s32 	%r2231, %r2226, %r1680;
	st.shared.u32 	[%r5+128], %r2231;
	ld.shared.u32 	%r1681, [%r7+10240];
	add.s32 	%r1682, %r1681, %r2233;
	min.s32 	%r2230, %r2225, %r1682;
	st.shared.u32 	[%r5+8192], %r2230;
	ld.shared.u32 	%r2234, [%r7+10368];
$L__BB1_124:
	setp.eq.s32 	%p44, %r2, 0;
	add.s32 	%r1683, %r2234, %r2233;
	min.s32 	%r664, %r648, %r1683;
	st.shared.u32 	[%r5+8320], %r664;
	@%p44 bra 	$L__BB1_126;
	ld.shared.u32 	%r1684, [%r8+10496];
	ld.shared.u32 	%r2239, [%r8+10624];
	ld.shared.u32 	%r1685, [%r4+164];
	add.s32 	%r1686, %r1685, %r1684;
	min.s32 	%r2237, %r2232, %r1686;
	st.shared.u32 	[%r5], %r2237;
	ld.shared.u32 	%r1687, [%r4+164];
	add.s32 	%r1688, %r1687, %r2239;
	min.s32 	%r2236, %r2231, %r1688;
	st.shared.u32 	[%r5+128], %r2236;
	ld.shared.u32 	%r1689, [%r4+8356];
	add.s32 	%r1690, %r1689, %r1684;
	min.s32 	%r2235, %r2230, %r1690;
	st.shared.u32 	[%r5+8192], %r2235;
	ld.shared.u32 	%r2238, [%r4+8356];
	bra.uni 	$L__BB1_127;
$L__BB1_126:
	ld.shared.u32 	%r1691, [%r3+164];
	ld.shared.u32 	%r2238, [%r3+8356];
	ld.shared.u32 	%r1692, [%r7+10496];
	add.s32 	%r1693, %r1692, %r1691;
	min.s32 	%r2237, %r2232, %r1693;
	st.shared.u32 	[%r5], %r2237;
	ld.shared.u32 	%r1694, [%r7+10624];
	add.s32 	%r1695, %r1694, %r1691;
	min.s32 	%r2236, %r2231, %r1695;
	st.shared.u32 	[%r5+128], %r2236;
	ld.shared.u32 	%r1696, [%r7+10496];
	add.s32 	%r1697, %r1696, %r2238;
	min.s32 	%r2235, %r2230, %r1697;
	st.shared.u32 	[%r5+8192], %r2235;
	ld.shared.u32 	%r2239, [%r7+10624];
$L__BB1_127:
	setp.eq.s32 	%p45, %r2, 0;
	add.s32 	%r1698, %r2239, %r2238;
	min.s32 	%r680, %r664, %r1698;
	st.shared.u32 	[%r5+8320], %r680;
	@%p45 bra 	$L__BB1_129;
	ld.shared.u32 	%r1699, [%r8+10752];
	ld.shared.u32 	%r2244, [%r8+10880];
	ld.shared.u32 	%r1700, [%r4+168];
	add.s32 	%r1701, %r1700, %r1699;
	min.s32 	%r2242, %r2237, %r1701;
	st.shared.u32 	[%r5], %r2242;
	ld.shared.u32 	%r1702, [%r4+168];
	add.s32 	%r1703, %r1702, %r2244;
	min.s32 	%r2241, %r2236, %r1703;
	st.shared.u32 	[%r5+128], %r2241;
	ld.shared.u32 	%r1704, [%r4+8360];
	add.s32 	%r1705, %r1704, %r1699;
	min.s32 	%r2240, %r2235, %r1705;
	st.shared.u32 	[%r5+8192], %r2240;
	ld.shared.u32 	%r2243, [%r4+8360];
	bra.uni 	$L__BB1_130;
$L__BB1_129:
	ld.shared.u32 	%r1706, [%r3+168];
	ld.shared.u32 	%r2243, [%r3+8360];
	ld.shared.u32 	%r1707, [%r7+10752];
	add.s32 	%r1708, %r1707, %r1706;
	min.s32 	%r2242, %r2237, %r1708;
	st.shared.u32 	[%r5], %r2242;
	ld.shared.u32 	%r1709, [%r7+10880];
	add.s32 	%r1710, %r1709, %r1706;
	min.s32 	%r2241, %r2236, %r1710;
	st.shared.u32 	[%r5+128], %r2241;
	ld.shared.u32 	%r1711, [%r7+10752];
	add.s32 	%r1712, %r1711, %r2243;
	min.s32 	%r2240, %r2235, %r1712;
	st.shared.u32 	[%r5+8192], %r2240;
	ld.shared.u32 	%r2244, [%r7+10880];
$L__BB1_130:
	setp.eq.s32 	%p46, %r2, 0;
	add.s32 	%r1713, %r2244, %r2243;
	min.s32 	%r696, %r680, %r1713;
	st.shared.u32 	[%r5+8320], %r696;
	@%p46 bra 	$L__BB1_132;
	ld.shared.u32 	%r1714, [%r8+11008];
	ld.shared.u32 	%r2249, [%r8+11136];
	ld.shared.u32 	%r1715, [%r4+172];
	add.s32 	%r1716, %r1715, %r1714;
	min.s32 	%r2247, %r2242, %r1716;
	st.shared.u32 	[%r5], %r2247;
	ld.shared.u32 	%r1717, [%r4+172];
	add.s32 	%r1718, %r1717, %r2249;
	min.s32 	%r2246, %r2241, %r1718;
	st.shared.u32 	[%r5+128], %r2246;
	ld.shared.u32 	%r1719, [%r4+8364];
	add.s32 	%r1720, %r1719, %r1714;
	min.s32 	%r2245, %r2240, %r1720;
	st.shared.u32 	[%r5+8192], %r2245;
	ld.shared.u32 	%r2248, [%r4+8364];
	bra.uni 	$L__BB1_133;
$L__BB1_132:
	ld.shared.u32 	%r1721, [%r3+172];
	ld.shared.u32 	%r2248, [%r3+8364];
	ld.shared.u32 	%r1722, [%r7+11008];
	add.s32 	%r1723, %r1722, %r1721;
	min.s32 	%r2247, %r2242, %r1723;
	st.shared.u32 	[%r5], %r2247;
	ld.shared.u32 	%r1724, [%r7+11136];
	add.s32 	%r1725, %r1724, %r1721;
	min.s32 	%r2246, %r2241, %r1725;
	st.shared.u32 	[%r5+128], %r2246;
	ld.shared.u32 	%r1726, [%r7+11008];
	add.s32 	%r1727, %r1726, %r2248;
	min.s32 	%r2245, %r2240, %r1727;
	st.shared.u32 	[%r5+8192], %r2245;
	ld.shared.u32 	%r2249, [%r7+11136];
$L__BB1_133:
	setp.eq.s32 	%p47, %r2, 0;
	add.s32 	%r1728, %r2249, %r2248;
	min.s32 	%r712, %r696, %r1728;
	st.shared.u32 	[%r5+8320], %r712;
	@%p47 bra 	$L__BB1_135;
	ld.shared.u32 	%r1729, [%r8+11264];
	ld.shared.u32 	%r2254, [%r8+11392];
	ld.shared.u32 	%r1730, [%r4+176];
	add.s32 	%r1731, %r1730, %r1729;
	min.s32 	%r2252, %r2247, %r1731;
	st.shared.u32 	[%r5], %r2252;
	ld.shared.u32 	%r1732, [%r4+176];
	add.s32 	%r1733, %r1732, %r2254;
	min.s32 	%r2251, %r2246, %r1733;
	st.shared.u32 	[%r5+128], %r2251;
	ld.shared.u32 	%r1734, [%r4+8368];
	add.s32 	%r1735, %r1734, %r1729;
	min.s32 	%r2250, %r2245, %r1735;
	st.shared.u32 	[%r5+8192], %r2250;
	ld.shared.u32 	%r2253, [%r4+8368];
	bra.uni 	$L__BB1_136;
$L__BB1_135:
	ld.shared.u32 	%r1736, [%r3+176];
	ld.shared.u32 	%r2253, [%r3+8368];
	ld.shared.u32 	%r1737, [%r7+11264];
	add.s32 	%r1738, %r1737, %r1736;
	min.s32 	%r2252, %r2247, %r1738;
	st.shared.u32 	[%r5], %r2252;
	ld.shared.u32 	%r1739, [%r7+11392];
	add.s32 	%r1740, %r1739, %r1736;
	min.s32 	%r2251, %r2246, %r1740;
	st.shared.u32 	[%r5+128], %r2251;
	ld.shared.u32 	%r1741, [%r7+11264];
	add.s32 	%r1742, %r1741, %r2253;
	min.s32 	%r2250, %r2245, %r1742;
	st.shared.u32 	[%r5+8192], %r2250;
	ld.shared.u32 	%r2254, [%r7+11392];
$L__BB1_136:
	setp.eq.s32 	%p48, %r2, 0;
	add.s32 	%r1743, %r2254, %r2253;
	min.s32 	%r728, %r712, %r1743;
	st.shared.u32 	[%r5+8320], %r728;
	@%p48 bra 	$L__BB1_138;
	ld.shared.u32 	%r1744, [%r8+11520];
	ld.shared.u32 	%r2259, [%r8+11648];
	ld.shared.u32 	%r1745, [%r4+180];
	add.s32 	%r1746, %r1745, %r1744;
	min.s32 	%r2257, %r2252, %r1746;
	st.shared.u32 	[%r5], %r2257;
	ld.shared.u32 	%r1747, [%r4+180];
	add.s32 	%r1748, %r1747, %r2259;
	min.s32 	%r2256, %r2251, %r1748;
	st.shared.u32 	[%r5+128], %r2256;
	ld.shared.u32 	%r1749, [%r4+8372];
	add.s32 	%r1750, %r1749, %r1744;
	min.s32 	%r2255, %r2250, %r1750;
	st.shared.u32 	[%r5+8192], %r2255;
	ld.shared.u32 	%r2258, [%r4+8372];
	bra.uni 	$L__BB1_139;
$L__BB1_138:
	ld.shared.u32 	%r1751, [%r3+180];
	ld.shared.u32 	%r2258, [%r3+8372];
	ld.shared.u32 	%r1752, [%r7+11520];
	add.s32 	%r1753, %r1752, %r1751;
	min.s32 	%r2257, %r2252, %r1753;
	st.shared.u32 	[%r5], %r2257;
	ld.shared.u32 	%r1754, [%r7+11648];
	add.s32 	%r1755, %r1754, %r1751;
	min.s32 	%r2256, %r2251, %r1755;
	st.shared.u32 	[%r5+128], %r2256;
	ld.shared.u32 	%r1756, [%r7+11520];
	add.s32 	%r1757, %r1756, %r2258;
	min.s32 	%r2255, %r2250, %r1757;
	st.shared.u32 	[%r5+8192], %r2255;
	ld.shared.u32 	%r2259, [%r7+11648];
$L__BB1_139:
	setp.eq.s32 	%p49, %r2, 0;
	add.s32 	%r1758, %r2259, %r2258;
	min.s32 	%r744, %r728, %r1758;
	st.shared.u32 	[%r5+8320], %r744;
	@%p49 bra 	$L__BB1_141;
	ld.shared.u32 	%r1759, [%r8+11776];
	ld.shared.u32 	%r2264, [%r8+11904];
	ld.shared.u32 	%r1760, [%r4+184];
	add.s32 	%r1761, %r1760, %r1759;
	min.s32 	%r2262, %r2257, %r1761;
	st.shared.u32 	[%r5], %r2262;
	ld.shared.u32 	%r1762, [%r4+184];
	add.s32 	%r1763, %r1762, %r2264;
	min.s32 	%r2261, %r2256, %r1763;
	st.shared.u32 	[%r5+128], %r2261;
	ld.shared.u32 	%r1764, [%r4+8376];
	add.s32 	%r1765, %r1764, %r1759;
	min.s32 	%r2260, %r2255, %r1765;
	st.shared.u32 	[%r5+8192], %r2260;
	ld.shared.u32 	%r2263, [%r4+8376];
	bra.uni 	$L__BB1_142;
$L__BB1_141:
	ld.shared.u32 	%r1766, [%r3+184];
	ld.shared.u32 	%r2263, [%r3+8376];
	ld.shared.u32 	%r1767, [%r7+11776];
	add.s32 	%r1768, %r1767, %r1766;
	min.s32 	%r2262, %r2257, %r1768;
	st.shared.u32 	[%r5], %r2262;
	ld.shared.u32 	%r1769, [%r7+11904];
	add.s32 	%r1770, %r1769, %r1766;
	min.s32 	%r2261, %r2256, %r1770;
	st.shared.u32 	[%r5+128], %r2261;
	ld.shared.u32 	%r1771, [%r7+11776];
	add.s32 	%r1772, %r1771, %r2263;
	min.s32 	%r2260, %r2255, %r1772;
	st.shared.u32 	[%r5+8192], %r2260;
	ld.shared.u32 	%r2264, [%r7+11904];
$L__BB1_142:
	setp.eq.s32 	%p50, %r2, 0;
	add.s32 	%r1773, %r2264, %r2263;
	min.s32 	%r760, %r744, %r1773;
	st.shared.u32 	[%r5+8320], %r760;
	@%p50 bra 	$L__BB1_144;
	ld.shared.u32 	%r1774, [%r8+12032];
	ld.shared.u32 	%r2269, [%r8+12160];
	ld.shared.u32 	%r1775, [%r4+188];
	add.s32 	%r1776, %r1775, %r1774;
	min.s32 	%r2267, %r2262, %r1776;
	st.shared.u32 	[%r5], %r2267;
	ld.shared.u32 	%r1777, [%r4+188];
	add.s32 	%r1778, %r1777, %r2269;
	min.s32 	%r2266, %r2261, %r1778;
	st.shared.u32 	[%r5+128], %r2266;
	ld.shared.u32 	%r1779, [%r4+8380];
	add.s32 	%r1780, %r1779, %r1774;
	min.s32 	%r2265, %r2260, %r1780;
	st.shared.u32 	[%r5+8192], %r2265;
	ld.shared.u32 	%r2268, [%r4+8380];
	bra.uni 	$L__BB1_145;
$L__BB1_144:
	ld.shared.u32 	%r1781, [%r3+188];
	ld.shared.u32 	%r2268, [%r3+8380];
	ld.shared.u32 	%r1782, [%r7+12032];
	add.s32 	%r1783, %r1782, %r1781;
	min.s32 	%r2267, %r2262, %r1783;
	st.shared.u32 	[%r5], %r2267;
	ld.shared.u32 	%r1784, [%r7+12160];
	add.s32 	%r1785, %r1784, %r1781;
	min.s32 	%r2266, %r2261, %r1785;
	st.shared.u32 	[%r5+128], %r2266;
	ld.shared.u32 	%r1786, [%r7+12032];
	add.s32 	%r1787, %r1786, %r2268;
	min.s32 	%r2265, %r2260, %r1787;
	st.shared.u32 	[%r5+8192], %r2265;
	ld.shared.u32 	%r2269, [%r7+12160];
$L__BB1_145:
	setp.eq.s32 	%p51, %r2, 0;
	add.s32 	%r1788, %r2269, %r2268;
	min.s32 	%r776, %r760, %r1788;
	st.shared.u32 	[%r5+8320], %r776;
	@%p51 bra 	$L__BB1_147;
	ld.shared.u32 	%r1789, [%r8+12288];
	ld.shared.u32 	%r2274, [%r8+12416];
	ld.shared.u32 	%r1790, [%r4+192];
	add.s32 	%r1791, %r1790, %r1789;
	min.s32 	%r2272, %r2267, %r1791;
	st.shared.u32 	[%r5], %r2272;
	ld.shared.u32 	%r1792, [%r4+192];
	add.s32 	%r1793, %r1792, %r2274;
	min.s32 	%r2271, %r2266, %r1793;
	st.shared.u32 	[%r5+128], %r2271;
	ld.shared.u32 	%r1794, [%r4+8384];
	add.s32 	%r1795, %r1794, %r1789;
	min.s32 	%r2270, %r2265, %r1795;
	st.shared.u32 	[%r5+8192], %r2270;
	ld.shared.u32 	%r2273, [%r4+8384];
	bra.uni 	$L__BB1_148;
$L__BB1_147:
	ld.shared.u32 	%r1796, [%r3+192];
	ld.shared.u32 	%r2273, [%r3+8384];
	ld.shared.u32 	%r1797, [%r7+12288];
	add.s32 	%r1798, %r1797, %r1796;
	min.s32 	%r2272, %r2267, %r1798;
	st.shared.u32 	[%r5], %r2272;
	ld.shared.u32 	%r1799, [%r7+12416];
	add.s32 	%r1800, %r1799, %r1796;
	min.s32 	%r2271, %r2266, %r1800;
	st.shared.u32 	[%r5+128], %r2271;
	ld.shared.u32 	%r1801, [%r7+12288];
	add.s32 	%r1802, %r1801, %r2273;
	min.s32 	%r2270, %r2265, %r1802;
	st.shared.u32 	[%r5+8192], %r2270;
	ld.shared.u32 	%r2274, [%r7+12416];
$L__BB1_148:
	setp.eq.s32 	%p52, %r2, 0;
	add.s32 	%r1803, %r2274, %r2273;
	min.s32 	%r792, %r776, %r1803;
	st.shared.u32 	[%r5+8320], %r792;
	@%p52 bra 	$L__BB1_150;
	ld.shared.u32 	%r1804, [%r8+12544];
	ld.shared.u32 	%r2279, [%r8+12672];
	ld.shared.u32 	%r1805, [%r4+196];
	add.s32 	%r1806, %r1805, %r1804;
	min.s32 	%r2277, %r2272, %r1806;
	st.shared.u32 	[%r5], %r2277;
	ld.shared.u32 	%r1807, [%r4+196];
	add.s32 	%r1808, %r1807, %r2279;
	min.s32 	%r2276, %r2271, %r1808;
	st.shared.u32 	[%r5+128], %r2276;
	ld.shared.u32 	%r1809, [%r4+8388];
	add.s32 	%r1810, %r1809, %r1804;
	min.s32 	%r2275, %r2270, %r1810;
	st.shared.u32 	[%r5+8192], %r2275;
	ld.shared.u32 	%r2278, [%r4+8388];
	bra.uni 	$L__BB1_151;
$L__BB1_150:
	ld.shared.u32 	%r1811, [%r3+196];
	ld.shared.u32 	%r2278, [%r3+8388];
	ld.shared.u32 	%r1812, [%r7+12544];
	add.s32 	%r1813, %r1812, %r1811;
	min.s32 	%r2277, %r2272, %r1813;
	st.shared.u32 	[%r5], %r2277;
	ld.shared.u32 	%r1814, [%r7+12672];
	add.s32 	%r1815, %r1814, %r1811;
	min.s32 	%r2276, %r2271, %r1815;
	st.shared.u32 	[%r5+128], %r2276;
	ld.shared.u32 	%r1816, [%r7+12544];
	add.s32 	%r1817, %r1816, %r2278;
	min.s32 	%r2275, %r2270, %r1817;
	st.shared.u32 	[%r5+8192], %r2275;
	ld.shared.u32 	%r2279, [%r7+12672];
$L__BB1_151:
	setp.eq.s32 	%p53, %r2, 0;
	add.s32 	%r1818, %r2279, %r2278;
	min.s32 	%r808, %r792, %r1818;
	st.shared.u32 	[%r5+8320], %r808;
	@%p53 bra 	$L__BB1_153;
	ld.shared.u32 	%r1819, [%r8+12800];
	ld.shared.u32 	%r2284, [%r8+12928];
	ld.shared.u32 	%r1820, [%r4+200];
	add.s32 	%r1821, %r1820, %r1819;
	min.s32 	%r2282, %r2277, %r1821;
	st.shared.u32 	[%r5], %r2282;
	ld.shared.u32 	%r1822, [%r4+200];
	add.s32 	%r1823, %r1822, %r2284;
	min.s32 	%r2281, %r2276, %r1823;
	st.shared.u32 	[%r5+128], %r2281;
	ld.shared.u32 	%r1824, [%r4+8392];
	add.s32 	%r1825, %r1824, %r1819;
	min.s32 	%r2280, %r2275, %r1825;
	st.shared.u32 	[%r5+8192], %r2280;
	ld.shared.u32 	%r2283, [%r4+8392];
	bra.uni 	$L__BB1_154;
$L__BB1_153:
	ld.shared.u32 	%r1826, [%r3+200];
	ld.shared.u32 	%r2283, [%r3+8392];
	ld.shared.u32 	%r1827, [%r7+12800];
	add.s32 	%r1828, %r1827, %r1826;
	min.s32 	%r2282, %r2277, %r1828;
	st.shared.u32 	[%r5], %r2282;
	ld.shared.u32 	%r1829, [%r7+12928];
	add.s32 	%r1830, %r1829, %r1826;
	min.s32 	%r2281, %r2276, %r1830;
	st.shared.u32 	[%r5+128], %r2281;
	ld.shared.u32 	%r1831, [%r7+12800];
	add.s32 	%r1832, %r1831, %r2283;
	min.s32 	%r2280, %r2275, %r1832;
	st.shared.u32 	[%r5+8192], %r2280;
	ld.shared.u32 	%r2284, [%r7+12928];
$L__BB1_154:
	setp.eq.s32 	%p54, %r2, 0;
	add.s32 	%r1833, %r2284, %r2283;
	min.s32 	%r824, %r808, %r1833;
	st.shared.u32 	[%r5+8320], %r824;
	@%p54 bra 	$L__BB1_156;
	ld.shared.u32 	%r1834, [%r8+13056];
	ld.shared.u32 	%r2289, [%r8+13184];
	ld.shared.u32 	%r1835, [%r4+204];
	add.s32 	%r1836, %r1835, %r1834;
	min.s32 	%r2287, %r2282, %r1836;
	st.shared.u32 	[%r5], %r2287;
	ld.shared.u32 	%r1837, [%r4+204];
	add.s32 	%r1838, %r1837, %r2289;
	min.s32 	%r2286, %r2281, %r1838;
	st.shared.u32 	[%r5+128], %r2286;
	ld.shared.u32 	%r1839, [%r4+8396];
	add.s32 	%r1840, %r1839, %r1834;
	min.s32 	%r2285, %r2280, %r1840;
	st.shared.u32 	[%r5+8192], %r2285;
	ld.shared.u32 	%r2288, [%r4+8396];
	bra.uni 	$L__BB1_157;
$L__BB1_156:
	ld.shared.u32 	%r1841, [%r3+204];
	ld.shared.u32 	%r2288, [%r3+8396];
	ld.shared.u32 	%r1842, [%r7+13056];
	add.s32 	%r1843, %r1842, %r1841;
	min.s32 	%r2287, %r2282, %r1843;
	st.shared.u32 	[%r5], %r2287;
	ld.shared.u32 	%r1844, [%r7+13184];
	add.s32 	%r1845, %r1844, %r1841;
	min.s32 	%r2286, %r2281, %r1845;
	st.shared.u32 	[%r5+128], %r2286;
	ld.shared.u32 	%r1846, [%r7+13056];
	add.s32 	%r1847, %r1846, %r2288;
	min.s32 	%r2285, %r2280, %r1847;
	st.shared.u32 	[%r5+8192], %r2285;
	ld.shared.u32 	%r2289, [%r7+13184];
$L__BB1_157:
	setp.eq.s32 	%p55, %r2, 0;
	add.s32 	%r1848, %r2289, %r2288;
	min.s32 	%r840, %r824, %r1848;
	st.shared.u32 	[%r5+8320], %r840;
	@%p55 bra 	$L__BB1_159;
	ld.shared.u32 	%r1849, [%r8+13312];
	ld.shared.u32 	%r2294, [%r8+13440];
	ld.shared.u32 	%r1850, [%r4+208];
	add.s32 	%r1851, %r1850, %r1849;
	min.s32 	%r2292, %r2287, %r1851;
	st.shared.u32 	[%r5], %r2292;
	ld.shared.u32 	%r1852, [%r4+208];
	add.s32 	%r1853, %r1852, %r2294;
	min.s32 	%r2291, %r2286, %r1853;
	st.shared.u32 	[%r5+128], %r2291;
	ld.shared.u32 	%r1854, [%r4+8400];
	add.s32 	%r1855, %r1854, %r1849;
	min.s32 	%r2290, %r2285, %r1855;
	st.shared.u32 	[%r5+8192], %r2290;
	ld.shared.u32 	%r2293, [%r4+8400];
	bra.uni 	$L__BB1_160;
$L__BB1_159:
	ld.shared.u32 	%r1856, [%r3+208];
	ld.shared.u32 	%r2293, [%r3+8400];
	ld.shared.u32 	%r1857, [%r7+13312];
	add.s32 	%r1858, %r1857, %r1856;
	min.s32 	%r2292, %r2287, %r1858;
	st.shared.u32 	[%r5], %r2292;
	ld.shared.u32 	%r1859, [%r7+13440];
	add.s32 	%r1860, %r1859, %r1856;
	min.s32 	%r2291, %r2286, %r1860;
	st.shared.u32 	[%r5+128], %r2291;
	ld.shared.u32 	%r1861, [%r7+13312];
	add.s32 	%r1862, %r1861, %r2293;
	min.s32 	%r2290, %r2285, %r1862;
	st.shared.u32 	[%r5+8192], %r2290;
	ld.shared.u32 	%r2294, [%r7+13440];
$L__BB1_160:
	setp.eq.s32 	%p56, %r2, 0;
	add.s32 	%r1863, %r2294, %r2293;
	min.s32 	%r856, %r840, %r1863;
	st.shared.u32 	[%r5+8320], %r856;
	@%p56 bra 	$L__BB1_162;
	ld.shared.u32 	%r1864, [%r8+13568];
	ld.shared.u32 	%r2299, [%r8+13696];
	ld.shared.u32 	%r1865, [%r4+212];
	add.s32 	%r1866, %r1865, %r1864;
	min.s32 	%r2297, %r2292, %r1866;
	st.shared.u32 	[%r5], %r2297;
	ld.shared.u32 	%r1867, [%r4+212];
	add.s32 	%r1868, %r1867, %r2299;
	min.s32 	%r2296, %r2291, %r1868;
	st.shared.u32 	[%r5+128], %r2296;
	ld.shared.u32 	%r1869, [%r4+8404];
	add.s32 	%r1870, %r1869, %r1864;
	min.s32 	%r2295, %r2290, %r1870;
	st.shared.u32 	[%r5+8192], %r2295;
	ld.shared.u32 	%r2298, [%r4+8404];
	bra.uni 	$L__BB1_163;
$L__BB1_162:
	ld.shared.u32 	%r1871, [%r3+212];
	ld.shared.u32 	%r2298, [%r3+8404];
	ld.shared.u32 	%r1872, [%r7+13568];
	add.s32 	%r1873, %r1872, %r1871;
	min.s32 	%r2297, %r2292, %r1873;
	st.shared.u32 	[%r5], %r2297;
	ld.shared.u32 	%r1874, [%r7+13696];
	add.s32 	%r1875, %r1874, %r1871;
	min.s32 	%r2296, %r2291, %r1875;
	st.shared.u32 	[%r5+128], %r2296;
	ld.shared.u32 	%r1876, [%r7+13568];
	add.s32 	%r1877, %r1876, %r2298;
	min.s32 	%r2295, %r2290, %r1877;
	st.shared.u32 	[%r5+8192], %r2295;
	ld.shared.u32 	%r2299, [%r7+13696];
$L__BB1_163:
	setp.eq.s32 	%p57, %r2, 0;
	add.s32 	%r1878, %r2299, %r2298;
	min.s32 	%r872, %r856, %r1878;
	st.shared.u32 	[%r5+8320], %r872;
	@%p57 bra 	$L__BB1_165;
	ld.shared.u32 	%r1879, [%r8+13824];
	ld.shared.u32 	%r2304, [%r8+13952];
	ld.shared.u32 	%r1880, [%r4+216];
	add.s32 	%r1881, %r1880, %r1879;
	min.s32 	%r2302, %r2297, %r1881;
	st.shared.u32 	[%r5], %r2302;
	ld.shared.u32 	%r1882, [%r4+216];
	add.s32 	%r1883, %r1882, %r2304;
	min.s32 	%r2301, %r2296, %r1883;
	st.shared.u32 	[%r5+128], %r2301;
	ld.shared.u32 	%r1884, [%r4+8408];
	add.s32 	%r1885, %r1884, %r1879;
	min.s32 	%r2300, %r2295, %r1885;
	st.shared.u32 	[%r5+8192], %r2300;
	ld.shared.u32 	%r2303, [%r4+8408];
	bra.uni 	$L__BB1_166;
$L__BB1_165:
	ld.shared.u32 	%r1886, [%r3+216];
	ld.shared.u32 	%r2303, [%r3+8408];
	ld.shared.u32 	%r1887, [%r7+13824];
	add.s32 	%r1888, %r1887, %r1886;
	min.s32 	%r2302, %r2297, %r1888;
	st.shared.u32 	[%r5], %r2302;
	ld.shared.u32 	%r1889, [%r7+13952];
	add.s32 	%r1890, %r1889, %r1886;
	min.s32 	%r2301, %r2296, %r1890;
	st.shared.u32 	[%r5+128], %r2301;
	ld.shared.u32 	%r1891, [%r7+13824];
	add.s32 	%r1892, %r1891, %r2303;
	min.s32 	%r2300, %r2295, %r1892;
	st.shared.u32 	[%r5+8192], %r2300;
	ld.shared.u32 	%r2304, [%r7+13952];
$L__BB1_166:
	setp.eq.s32 	%p58, %r2, 0;
	add.s32 	%r1893, %r2304, %r2303;
	min.s32 	%r888, %r872, %r1893;
	st.shared.u32 	[%r5+8320], %r888;
	@%p58 bra 	$L__BB1_168;
	ld.shared.u32 	%r1894, [%r8+14080];
	ld.shared.u32 	%r2309, [%r8+14208];
	ld.shared.u32 	%r1895, [%r4+220];
	add.s32 	%r1896, %r1895, %r1894;
	min.s32 	%r2307, %r2302, %r1896;
	st.shared.u32 	[%r5], %r2307;
	ld.shared.u32 	%r1897, [%r4+220];
	add.s32 	%r1898, %r1897, %r2309;
	min.s32 	%r2306, %r2301, %r1898;
	st.shared.u32 	[%r5+128], %r2306;
	ld.shared.u32 	%r1899, [%r4+8412];
	add.s32 	%r1900, %r1899, %r1894;
	min.s32 	%r2305, %r2300, %r1900;
	st.shared.u32 	[%r5+8192], %r2305;
	ld.shared.u32 	%r2308, [%r4+8412];
	bra.uni 	$L__BB1_169;
$L__BB1_168:
	ld.shared.u32 	%r1901, [%r3+220];
	ld.shared.u32 	%r2308, [%r3+8412];
	ld.shared.u32 	%r1902, [%r7+14080];
	add.s32 	%r1903, %r1902, %r1901;
	min.s32 	%r2307, %r2302, %r1903;
	st.shared.u32 	[%r5], %r2307;
	ld.shared.u32 	%r1904, [%r7+14208];
	add.s32 	%r1905, %r1904, %r1901;
	min.s32 	%r2306, %r2301, %r1905;
	st.shared.u32 	[%r5+128], %r2306;
	ld.shared.u32 	%r1906, [%r7+14080];
	add.s32 	%r1907, %r1906, %r2308;
	min.s32 	%r2305, %r2300, %r1907;
	st.shared.u32 	[%r5+8192], %r2305;
	ld.shared.u32 	%r2309, [%r7+14208];
$L__BB1_169:
	setp.eq.s32 	%p59, %r2, 0;
	add.s32 	%r1908, %r2309, %r2308;
	min.s32 	%r904, %r888, %r1908;
	st.shared.u32 	[%r5+8320], %r904;
	@%p59 bra 	$L__BB1_171;
	ld.shared.u32 	%r1909, [%r8+14336];
	ld.shared.u32 	%r2314, [%r8+14464];
	ld.shared.u32 	%r1910, [%r4+224];
	add.s32 	%r1911, %r1910, %r1909;
	min.s32 	%r2312, %r2307, %r1911;
	st.shared.u32 	[%r5], %r2312;
	ld.shared.u32 	%r1912, [%r4+224];
	add.s32 	%r1913, %r1912, %r2314;
	min.s32 	%r2311, %r2306, %r1913;
	st.shared.u32 	[%r5+128], %r2311;
	ld.shared.u32 	%r1914, [%r4+8416];
	add.s32 	%r1915, %r1914, %r1909;
	min.s32 	%r2310, %r2305, %r1915;
	st.shared.u32 	[%r5+8192], %r2310;
	ld.shared.u32 	%r2313, [%r4+8416];
	bra.uni 	$L__BB1_172;
$L__BB1_171:
	ld.shared.u32 	%r1916, [%r3+224];
	ld.shared.u32 	%r2313, [%r3+8416];
	ld.shared.u32 	%r1917, [%r7+14336];
	add.s32 	%r1918, %r1917, %r1916;
	min.s32 	%r2312, %r2307, %r1918;
	st.shared.u32 	[%r5], %r2312;
	ld.shared.u32 	%r1919, [%r7+14464];
	add.s32 	%r1920, %r1919, %r1916;
	min.s32 	%r2311, %r2306, %r1920;
	st.shared.u32 	[%r5+128], %r2311;
	ld.shared.u32 	%r1921, [%r7+14336];
	add.s32 	%r1922, %r1921, %r2313;
	min.s32 	%r2310, %r2305, %r1922;
	st.shared.u32 	[%r5+8192], %r2310;
	ld.shared.u32 	%r2314, [%r7+14464];
$L__BB1_172:
	setp.eq.s32 	%p60, %r2, 0;
	add.s32 	%r1923, %r2314, %r2313;
	min.s32 	%r920, %r904, %r1923;
	st.shared.u32 	[%r5+8320], %r920;
	@%p60 bra 	$L__BB1_174;
	ld.shared.u32 	%r1924, [%r8+14592];
	ld.shared.u32 	%r2319, [%r8+14720];
	ld.shared.u32 	%r1925, [%r4+228];
	add.s32 	%r1926, %r1925, %r1924;
	min.s32 	%r2317, %r2312, %r1926;
	st.shared.u32 	[%r5], %r2317;
	ld.shared.u32 	%r1927, [%r4+228];
	add.s32 	%r1928, %r1927, %r2319;
	min.s32 	%r2316, %r2311, %r1928;
	st.shared.u32 	[%r5+128], %r2316;
	ld.shared.u32 	%r1929, [%r4+8420];
	add.s32 	%r1930, %r1929, %r1924;
	min.s32 	%r2315, %r2310, %r1930;
	st.shared.u32 	[%r5+8192], %r2315;
	ld.shared.u32 	%r2318, [%r4+8420];
	bra.uni 	$L__BB1_175;
$L__BB1_174:
	ld.shared.u32 	%r1931, [%r3+228];
	ld.shared.u32 	%r2318, [%r3+8420];
	ld.shared.u32 	%r1932, [%r7+14592];
	add.s32 	%r1933, %r1932, %r1931;
	min.s32 	%r2317, %r2312, %r1933;
	st.shared.u32 	[%r5], %r2317;
	ld.shared.u32 	%r1934, [%r7+14720];
	add.s32 	%r1935, %r1934, %r1931;
	min.s32 	%r2316, %r2311, %r1935;
	st.shared.u32 	[%r5+128], %r2316;
	ld.shared.u32 	%r1936, [%r7+14592];
	add.s32 	%r1937, %r1936, %r2318;
	min.s32 	%r2315, %r2310, %r1937;
	st.shared.u32 	[%r5+8192], %r2315;
	ld.shared.u32 	%r2319, [%r7+14720];
$L__BB1_175:
	setp.eq.s32 	%p61, %r2, 0;
	add.s32 	%r1938, %r2319, %r2318;
	min.s32 	%r936, %r920, %r1938;
	st.shared.u32 	[%r5+8320], %r936;
	@%p61 bra 	$L__BB1_177;
	ld.shared.u32 	%r1939, [%r8+14848];
	ld.shared.u32 	%r2324, [%r8+14976];
	ld.shared.u32 	%r1940, [%r4+232];
	add.s32 	%r1941, %r1940, %r1939;
	min.s32 	%r2322, %r2317, %r1941;
	st.shared.u32 	[%r5], %r2322;
	ld.shared.u32 	%r1942, [%r4+232];
	add.s32 	%r1943, %r1942, %r2324;
	min.s32 	%r2321, %r2316, %r1943;
	st.shared.u32 	[%r5+128], %r2321;
	ld.shared.u32 	%r1944, [%r4+8424];
	add.s32 	%r1945, %r1944, %r1939;
	min.s32 	%r2320, %r2315, %r1945;
	st.shared.u32 	[%r5+8192], %r2320;
	ld.shared.u32 	%r2323, [%r4+8424];
	bra.uni 	$L__BB1_178;
$L__BB1_177:
	ld.shared.u32 	%r1946, [%r3+232];
	ld.shared.u32 	%r2323, [%r3+8424];
	ld.shared.u32 	%r1947, [%r7+14848];
	add.s32 	%r1948, %r1947, %r1946;
	min.s32 	%r2322, %r2317, %r1948;
	st.shared.u32 	[%r5], %r2322;
	ld.shared.u32 	%r1949, [%r7+14976];
	add.s32 	%r1950, %r1949, %r1946;
	min.s32 	%r2321, %r2316, %r1950;
	st.shared.u32 	[%r5+128], %r2321;
	ld.shared.u32 	%r1951, [%r7+14848];
	add.s32 	%r1952, %r1951, %r2323;
	min.s32 	%r2320, %r2315, %r1952;
	st.shared.u32 	[%r5+8192], %r2320;
	ld.shared.u32 	%r2324, [%r7+14976];
$L__BB1_178:
	setp.eq.s32 	%p62, %r2, 0;
	add.s32 	%r1953, %r2324, %r2323;
	min.s32 	%r952, %r936, %r1953;
	st.shared.u32 	[%r5+8320], %r952;
	@%p62 bra 	$L__BB1_180;
	ld.shared.u32 	%r1954, [%r8+15104];
	ld.shared.u32 	%r2329, [%r8+15232];
	ld.shared.u32 	%r1955, [%r4+236];
	add.s32 	%r1956, %r1955, %r1954;
	min.s32 	%r2327, %r2322, %r1956;
	st.shared.u32 	[%r5], %r2327;
	ld.shared.u32 	%r1957, [%r4+236];
	add.s32 	%r1958, %r1957, %r2329;
	min.s32 	%r2326, %r2321, %r1958;
	st.shared.u32 	[%r5+128], %r2326;
	ld.shared.u32 	%r1959, [%r4+8428];
	add.s32 	%r1960, %r1959, %r1954;
	min.s32 	%r2325, %r2320, %r1960;
	st.shared.u32 	[%r5+8192], %r2325;
	ld.shared.u32 	%r2328, [%r4+8428];
	bra.uni 	$L__BB1_181;
$L__BB1_180:
	ld.shared.u32 	%r1961, [%r3+236];
	ld.shared.u32 	%r2328, [%r3+8428];
	ld.shared.u32 	%r1962, [%r7+15104];
	add.s32 	%r1963, %r1962, %r1961;
	min.s32 	%r2327, %r2322, %r1963;
	st.shared.u32 	[%r5], %r2327;
	ld.shared.u32 	%r1964, [%r7+15232];
	add.s32 	%r1965, %r1964, %r1961;
	min.s32 	%r2326, %r2321, %r1965;
	st.shared.u32 	[%r5+128], %r2326;
	ld.shared.u32 	%r1966, [%r7+15104];
	add.s32 	%r1967, %r1966, %r2328;
	min.s32 	%r2325, %r2320, %r1967;
	st.shared.u32 	[%r5+8192], %r2325;
	ld.shared.u32 	%r2329, [%r7+15232];
$L__BB1_181:
	setp.eq.s32 	%p63, %r2, 0;
	add.s32 	%r1968, %r2329, %r2328;
	min.s32 	%r968, %r952, %r1968;
	st.shared.u32 	[%r5+8320], %r968;
	@%p63 bra 	$L__BB1_183;
	ld.shared.u32 	%r1969, [%r8+15360];
	ld.shared.u32 	%r2334, [%r8+15488];
	ld.shared.u32 	%r1970, [%r4+240];
	add.s32 	%r1971, %r1970, %r1969;
	min.s32 	%r2332, %r2327, %r1971;
	st.shared.u32 	[%r5], %r2332;
	ld.shared.u32 	%r1972, [%r4+240];
	add.s32 	%r1973, %r1972, %r2334;
	min.s32 	%r2331, %r2326, %r1973;
	st.shared.u32 	[%r5+128], %r2331;
	ld.shared.u32 	%r1974, [%r4+8432];
	add.s32 	%r1975, %r1974, %r1969;
	min.s32 	%r2330, %r2325, %r1975;
	st.shared.u32 	[%r5+8192], %r2330;
	ld.shared.u32 	%r2333, [%r4+8432];
	bra.uni 	$L__BB1_184;
$L__BB1_183:
	ld.shared.u32 	%r1976, [%r3+240];
	ld.shared.u32 	%r2333, [%r3+8432];
	ld.shared.u32 	%r1977, [%r7+15360];
	add.s32 	%r1978, %r1977, %r1976;
	min.s32 	%r2332, %r2327, %r1978;
	st.shared.u32 	[%r5], %r2332;
	ld.shared.u32 	%r1979, [%r7+15488];
	add.s32 	%r1980, %r1979, %r1976;
	min.s32 	%r2331, %r2326, %r1980;
	st.shared.u32 	[%r5+128], %r2331;
	ld.shared.u32 	%r1981, [%r7+15360];
	add.s32 	%r1982, %r1981, %r2333;
	min.s32 	%r2330, %r2325, %r1982;
	st.shared.u32 	[%r5+8192], %r2330;
	ld.shared.u32 	%r2334, [%r7+15488];
$L__BB1_184:
	setp.eq.s32 	%p64, %r2, 0;
	add.s32 	%r1983, %r2334, %r2333;
	min.s32 	%r984, %r968, %r1983;
	st.shared.u32 	[%r5+8320], %r984;
	@%p64 bra 	$L__BB1_186;
	ld.shared.u32 	%r1984, [%r8+15616];
	ld.shared.u32 	%r2339, [%r8+15744];
	ld.shared.u32 	%r1985, [%r4+244];
	add.s32 	%r1986, %r1985, %r1984;
	min.s32 	%r2337, %r2332, %r1986;
	st.shared.u32 	[%r5], %r2337;
	ld.shared.u32 	%r1987, [%r4+244];
	add.s32 	%r1988, %r1987, %r2339;
	min.s32 	%r2336, %r2331, %r1988;
	st.shared.u32 	[%r5+128], %r2336;
	ld.shared.u32 	%r1989, [%r4+8436];
	add.s32 	%r1990, %r1989, %r1984;
	min.s32 	%r2335, %r2330, %r1990;
	st.shared.u32 	[%r5+8192], %r2335;
	ld.shared.u32 	%r2338, [%r4+8436];
	bra.uni 	$L__BB1_187;
$L__BB1_186:
	ld.shared.u32 	%r1991, [%r3+244];
	ld.shared.u32 	%r2338, [%r3+8436];
	ld.shared.u32 	%r1992, [%r7+15616];
	add.s32 	%r1993, %r1992, %r1991;
	min.s32 	%r2337, %r2332, %r1993;
	st.shared.u32 	[%r5], %r2337;
	ld.shared.u32 	%r1994, [%r7+15744];
	add.s32 	%r1995, %r1994, %r1991;
	min.s32 	%r2336, %r2331, %r1995;
	st.shared.u32 	[%r5+128], %r2336;
	ld.shared.u32 	%r1996, [%r7+15616];
	add.s32 	%r1997, %r1996, %r2338;
	min.s32 	%r2335, %r2330, %r1997;
	st.shared.u32 	[%r5+8192], %r2335;
	ld.shared.u32 	%r2339, [%r7+15744];
$L__BB1_187:
	setp.eq.s32 	%p65, %r2, 0;
	add.s32 	%r1998, %r2339, %r2338;
	min.s32 	%r1000, %r984, %r1998;
	st.shared.u32 	[%r5+8320], %r1000;
	@%p65 bra 	$L__BB1_189;
	ld.shared.u32 	%r1999, [%r8+15872];
	ld.shared.u32 	%r2344, [%r8+16000];
	ld.shared.u32 	%r2000, [%r4+248];
	add.s32 	%r2001, %r2000, %r1999;
	min.s32 	%r2342, %r2337, %r2001;
	st.shared.u32 	[%r5], %r2342;
	ld.shared.u32 	%r2002, [%r4+248];
	add.s32 	%r2003, %r2002, %r2344;
	min.s32 	%r2341, %r2336, %r2003;
	st.shared.u32 	[%r5+128], %r2341;
	ld.shared.u32 	%r2004, [%r4+8440];
	add.s32 	%r2005, %r2004, %r1999;
	min.s32 	%r2340, %r2335, %r2005;
	st.shared.u32 	[%r5+8192], %r2340;
	ld.shared.u32 	%r2343, [%r4+8440];
	bra.uni 	$L__BB1_190;
$L__BB1_189:
	ld.shared.u32 	%r2006, [%r3+248];
	ld.shared.u32 	%r2343, [%r3+8440];
	ld.shared.u32 	%r2007, [%r7+15872];
	add.s32 	%r2008, %r2007, %r2006;
	min.s32 	%r2342, %r2337, %r2008;
	st.shared.u32 	[%r5], %r2342;
	ld.shared.u32 	%r2009, [%r7+16000];
	add.s32 	%r2010, %r2009, %r2006;
	min.s32 	%r2341, %r2336, %r2010;
	st.shared.u32 	[%r5+128], %r2341;
	ld.shared.u32 	%r2011, [%r7+15872];
	add.s32 	%r2012, %r2011, %r2343;
	min.s32 	%r2340, %r2335, %r2012;
	st.shared.u32 	[%r5+8192], %r2340;
	ld.shared.u32 	%r2344, [%r7+16000];
$L__BB1_190:
	setp.eq.s32 	%p66, %r2, 0;
	add.s32 	%r2013, %r2344, %r2343;
	min.s32 	%r1016, %r1000, %r2013;
	st.shared.u32 	[%r5+8320], %r1016;
	@%p66 bra 	$L__BB1_192;
	ld.shared.u32 	%r2014, [%r8+16128];
	ld.shared.u32 	%r2349, [%r8+16256];
	ld.shared.u32 	%r2015, [%r4+252];
	add.s32 	%r2016, %r2015, %r2014;
	min.s32 	%r2347, %r2342, %r2016;
	st.shared.u32 	[%r5], %r2347;
	ld.shared.u32 	%r2017, [%r4+252];
	add.s32 	%r2018, %r2017, %r2349;
	min.s32 	%r2346, %r2341, %r2018;
	st.shared.u32 	[%r5+128], %r2346;
	ld.shared.u32 	%r2019, [%r4+8444];
	add.s32 	%r2020, %r2019, %r2014;
	min.s32 	%r2345, %r2340, %r2020;
	st.shared.u32 	[%r5+8192], %r2345;
	ld.shared.u32 	%r2348, [%r4+8444];
	bra.uni 	$L__BB1_193;
$L__BB1_192:
	ld.shared.u32 	%r2021, [%r3+252];
	ld.shared.u32 	%r2348, [%r3+8444];
	ld.shared.u32 	%r2022, [%r7+16128];
	add.s32 	%r2023, %r2022, %r2021;
	min.s32 	%r2347, %r2342, %r2023;
	st.shared.u32 	[%r5], %r2347;
	ld.shared.u32 	%r2024, [%r7+16256];
	add.s32 	%r2025, %r2024, %r2021;
	min.s32 	%r2346, %r2341, %r2025;
	st.shared.u32 	[%r5+128], %r2346;
	ld.shared.u32 	%r2026, [%r7+16128];
	add.s32 	%r2027, %r2026, %r2348;
	min.s32 	%r2345, %r2340, %r2027;
	st.shared.u32 	[%r5+8192], %r2345;
	ld.shared.u32 	%r2349, [%r7+16256];
$L__BB1_193:
	add.s32 	%r2028, %r2349, %r2348;
	min.s32 	%r2029, %r1016, %r2028;
	st.shared.u32 	[%r5+8320], %r2029;
	st.global.u32 	[%rd1], %r2347;
	st.global.u32 	[%rd1+128], %r2346;
	st.global.u32 	[%rd2], %r2345;
	st.global.u32 	[%rd2+128], %r2029;
$L__BB1_194:
	ret;

}
	// .globl	_Z6phase3Piiii
.visible .entry _Z6phase3Piiii(
	.param .u64 .ptr .align 1 _Z6phase3Piiii_param_0,
	.param .u32 _Z6phase3Piiii_param_1,
	.param .u32 _Z6phase3Piiii_param_2,
	.param .u32 _Z6phase3Piiii_param_3
)
{
	.reg .pred 	%p<4>;
	.reg .b32 	%r<816>;
	.reg .b64 	%rd<15>;
	// demoted variable
	.shared .align 4 .b8 _ZZ6phase3PiiiiE9row_block[16384];
	// demoted variable
	.shared .align 4 .b8 _ZZ6phase3PiiiiE9col_block[16384];
	ld.param.u64 	%rd1, [_Z6phase3Piiii_param_0];
	ld.param.u32 	%r3, [_Z6phase3Piiii_param_1];
	ld.param.u32 	%r4, [_Z6phase3Piiii_param_2];
	ld.param.u32 	%r5, [_Z6phase3Piiii_param_3];
	mov.u32 	%r1, %ctaid.x;
	setp.eq.s32 	%p1, %r1, %r3;
	mov.u32 	%r6, %ctaid.y;
	add.s32 	%r2, %r5, %r6;
	setp.eq.s32 	%p2, %r2, %r3;
	or.pred  	%p3, %p1, %p2;
	@%p3 bra 	$L__BB2_2;
	cvta.to.global.u64 	%rd2, %rd1;
	mov.u32 	%r7, %tid.x;
	mov.u32 	%r8, %tid.y;
	shl.b32 	%r9, %r2, 6;
	shl.b32 	%r10, %r1, 6;
	shl.b32 	%r11, %r3, 6;
	add.s32 	%r12, %r9, %r8;
	mul.lo.s32 	%r13, %r12, %r4;
	add.s32 	%r14, %r11, %r7;
	add.s32 	%r15, %r13, %r14;
	mul.wide.s32 	%rd3, %r15, 4;
	add.s64 	%rd4, %rd2, %rd3;
	ld.global.u32 	%r16, [%rd4];
	shl.b32 	%r17, %r8, 6;
	add.s32 	%r18, %r17, %r7;
	shl.b32 	%r19, %r18, 2;
	mov.u32 	%r20, _ZZ6phase3PiiiiE9col_block;
	add.s32 	%r21, %r20, %r19;
	st.shared.u32 	[%r21], %r16;
	add.s32 	%r22, %r11, %r8;
	add.s32 	%r23, %r10, %r7;
	mad.lo.s32 	%r24, %r22, %r4, %r23;
	mul.wide.s32 	%rd5, %r24, 4;
	add.s64 	%rd6, %rd2, %rd5;
	ld.global.u32 	%r25, [%rd6];
	mov.u32 	%r26, _ZZ6phase3PiiiiE9row_block;
	add.s32 	%r27, %r26, %r19;
	st.shared.u32 	[%r27], %r25;
	ld.global.u32 	%r28, [%rd4+128];
	st.shared.u32 	[%r21+128], %r28;
	ld.global.u32 	%r29, [%rd6+128];
	st.shared.u32 	[%r27+128], %r29;
	shl.b32 	%r30, %r4, 5;
	add.s32 	%r31, %r13, %r30;
	add.s32 	%r32, %r31, %r14;
	mul.wide.s32 	%rd7, %r32, 4;
	add.s64 	%rd8, %rd2, %rd7;
	ld.global.u32 	%r33, [%rd8];
	st.shared.u32 	[%r21+8192], %r33;
	add.s32 	%r34, %r24, %r30;
	mul.wide.s32 	%rd9, %r34, 4;
	add.s64 	%rd10, %rd2, %rd9;
	ld.global.u32 	%r35, [%rd10];
	st.shared.u32 	[%r27+8192], %r35;
	ld.global.u32 	%r36, [%rd8+128];
	st.shared.u32 	[%r21+8320], %r36;
	ld.global.u32 	%r37, [%rd10+128];
	st.shared.u32 	[%r27+8320], %r37;
	bar.sync 	0;
	add.s32 	%r38, %r13, %r23;
	mul.wide.s32 	%rd11, %r38, 4;
	add.s64 	%rd12, %rd2, %rd11;
	add.s32 	%r39, %r31, %r23;
	mul.wide.s32 	%rd13, %r39, 4;
	add.s64 	%rd14, %rd2, %rd13;
	ld.global.u32 	%r40, [%rd12];
	ld.global.u32 	%r41, [%rd12+128];
	ld.global.u32 	%r42, [%rd14];
	ld.global.u32 	%r43, [%rd14+128];
	shl.b32 	%r44, %r8, 8;
	add.s32 	%r45, %r20, %r44;
	ld.shared.u32 	%r46, [%r45];
	ld.shared.u32 	%r47, [%r45+8192];
	shl.b32 	%r48, %r7, 2;
	add.s32 	%r49, %r26, %r48;
	ld.shared.u32 	%r50, [%r49];
	ld.shared.u32 	%r51, [%r49+128];
	add.s32 	%r52, %r50, %r46;
	min.s32 	%r53, %r40, %r52;
	add.s32 	%r54, %r51, %r46;
	min.s32 	%r55, %r41, %r54;
	add.s32 	%r56, %r50, %r47;
	min.s32 	%r57, %r42, %r56;
	add.s32 	%r58, %r51, %r47;
	min.s32 	%r59, %r43, %r58;
	ld.shared.u32 	%r60, [%r45+4];
	ld.shared.u32 	%r61, [%r45+8196];
	ld.shared.u32 	%r62, [%r49+256];
	ld.shared.u32 	%r63, [%r49+384];
	add.s32 	%r64, %r62, %r60;
	min.s32 	%r65, %r53, %r64;
	add.s32 	%r66, %r63, %r60;
	min.s32 	%r67, %r55, %r66;
	add.s32 	%r68, %r62, %r61;
	min.s32 	%r69, %r57, %r68;
	add.s32 	%r70, %r63, %r61;
	min.s32 	%r71, %r59, %r70;
	ld.shared.u32 	%r72, [%r45+8];
	ld.shared.u32 	%r73, [%r45+8200];
	ld.shared.u32 	%r74, [%r49+512];
	ld.shared.u32 	%r75, [%r49+640];
	add.s32 	%r76, %r74, %r72;
	min.s32 	%r77, %r65, %r76;
	add.s32 	%r78, %r75, %r72;
	min.s32 	%r79, %r67, %r78;
	add.s32 	%r80, %r74, %r73;
	min.s32 	%r81, %r69, %r80;
	add.s32 	%r82, %r75, %r73;
	min.s32 	%r83, %r71, %r82;
	ld.shared.u32 	%r84, [%r45+12];
	ld.shared.u32 	%r85, [%r45+8204];
	ld.shared.u32 	%r86, [%r49+768];
	ld.shared.u32 	%r87, [%r49+896];
	add.s32 	%r88, %r86, %r84;
	min.s32 	%r89, %r77, %r88;
	add.s32 	%r90, %r87, %r84;
	min.s32 	%r91, %r79, %r90;
	add.s32 	%r92, %r86, %r85;
	min.s32 	%r93, %r81, %r92;
	add.s32 	%r94, %r87, %r85;
	min.s32 	%r95, %r83, %r94;
	ld.shared.u32 	%r96, [%r45+16];
	ld.shared.u32 	%r97, [%r45+8208];
	ld.shared.u32 	%r98, [%r49+1024];
	ld.shared.u32 	%r99, [%r49+1152];
	add.s32 	%r100, %r98, %r96;
	min.s32 	%r101, %r89, %r100;
	add.s32 	%r102, %r99, %r96;
	min.s32 	%r103, %r91, %r102;
	add.s32 	%r104, %r98, %r97;
	min.s32 	%r105, %r93, %r104;
	add.s32 	%r106, %r99, %r97;
	min.s32 	%r107, %r95, %r106;
	ld.shared.u32 	%r108, [%r45+20];
	ld.shared.u32 	%r109, [%r45+8212];
	ld.shared.u32 	%r110, [%r49+1280];
	ld.shared.u32 	%r111, [%r49+1408];
	add.s32 	%r112, %r110, %r108;
	min.s32 	%r113, %r101, %r112;
	add.s32 	%r114, %r111, %r108;
	min.s32 	%r115, %r103, %r114;
	add.s32 	%r116, %r110, %r109;
	min.s32 	%r117, %r105, %r116;
	add.s32 	%r118, %r111, %r109;
	min.s32 	%r119, %r107, %r118;
	ld.shared.u32 	%r120, [%r45+24];
	ld.shared.u32 	%r121, [%r45+8216];
	ld.shared.u32 	%r122, [%r49+1536];
	ld.shared.u32 	%r123, [%r49+1664];
	add.s32 	%r124, %r122, %r120;
	min.s32 	%r125, %r113, %r124;
	add.s32 	%r126, %r123, %r120;
	min.s32 	%r127, %r115, %r126;
	add.s32 	%r128, %r122, %r121;
	min.s32 	%r129, %r117, %r128;
	add.s32 	%r130, %r123, %r121;
	min.s32 	%r131, %r119, %r130;
	ld.shared.u32 	%r132, [%r45+28];
	ld.shared.u32 	%r133, [%r45+8220];
	ld.shared.u32 	%r134, [%r49+1792];
	ld.shared.u32 	%r135, [%r49+1920];
	add.s32 	%r136, %r134, %r132;
	min.s32 	%r137, %r125, %r136;
	add.s32 	%r138, %r135, %r132;
	min.s32 	%r139, %r127, %r138;
	add.s32 	%r140, %r134, %r133;
	min.s32 	%r141, %r129, %r140;
	add.s32 	%r142, %r135, %r133;
	min.s32 	%r143, %r131, %r142;
	ld.shared.u32 	%r144, [%r45+32];
	ld.shared.u32 	%r145, [%r45+8224];
	ld.shared.u32 	%r146, [%r49+2048];
	ld.shared.u32 	%r147, [%r49+2176];
	add.s32 	%r148, %r146, %r144;
	min.s32 	%r149, %r137, %r148;
	add.s32 	%r150, %r147, %r144;
	min.s32 	%r151, %r139, %r150;
	add.s32 	%r152, %r146, %r145;
	min.s32 	%r153, %r141, %r152;
	add.s32 	%r154, %r147, %r145;
	min.s32 	%r155, %r143, %r154;
	ld.shared.u32 	%r156, [%r45+36];
	ld.shared.u32 	%r157, [%r45+8228];
	ld.shared.u32 	%r158, [%r49+2304];
	ld.shared.u32 	%r159, [%r49+2432];
	add.s32 	%r160, %r158, %r156;
	min.s32 	%r161, %r149, %r160;
	add.s32 	%r162, %r159, %r156;
	min.s32 	%r163, %r151, %r162;
	add.s32 	%r164, %r158, %r157;
	min.s32 	%r165, %r153, %r164;
	add.s32 	%r166, %r159, %r157;
	min.s32 	%r167, %r155, %r166;
	ld.shared.u32 	%r168, [%r45+40];
	ld.shared.u32 	%r169, [%r45+8232];
	ld.shared.u32 	%r170, [%r49+2560];
	ld.shared.u32 	%r171, [%r49+2688];
	add.s32 	%r172, %r170, %r168;
	min.s32 	%r173, %r161, %r172;
	add.s32 	%r174, %r171, %r168;
	min.s32 	%r175, %r163, %r174;
	add.s32 	%r176, %r170, %r169;
	min.s32 	%r177, %r165, %r176;
	add.s32 	%r178, %r171, %r169;
	min.s32 	%r179, %r167, %r178;
	ld.shared.u32 	%r180, [%r45+44];
	ld.shared.u32 	%r181, [%r45+8236];
	ld.shared.u32 	%r182, [%r49+2816];
	ld.shared.u32 	%r183, [%r49+2944];
	add.s32 	%r184, %r182, %r180;
	min.s32 	%r185, %r173, %r184;
	add.s32 	%r186, %r183, %r180;
	min.s32 	%r187, %r175, %r186;
	add.s32 	%r188, %r182, %r181;
	min.s32 	%r189, %r177, %r188;
	add.s32 	%r190, %r183, %r181;
	min.s32 	%r191, %r179, %r190;
	ld.shared.u32 	%r192, [%r45+48];
	ld.shared.u32 	%r193, [%r45+8240];
	ld.shared.u32 	%r194, [%r49+3072];
	ld.shared.u32 	%r195, [%r49+3200];
	add.s32 	%r196, %r194, %r192;
	min.s32 	%r197, %r185, %r196;
	add.s32 	%r198, %r195, %r192;
	min.s32 	%r199, %r187, %r198;
	add.s32 	%r200, %r194, %r193;
	min.s32 	%r201, %r189, %r200;
	add.s32 	%r202, %r195, %r193;
	min.s32 	%r203, %r191, %r202;
	ld.shared.u32 	%r204, [%r45+52];
	ld.shared.u32 	%r205, [%r45+8244];
	ld.shared.u32 	%r206, [%r49+3328];
	ld.shared.u32 	%r207, [%r49+3456];
	add.s32 	%r208, %r206, %r204;
	min.s32 	%r209, %r197, %r208;
	add.s32 	%r210, %r207, %r204;
	min.s32 	%r211, %r199, %r210;
	add.s32 	%r212, %r206, %r205;
	min.s32 	%r213, %r201, %r212;
	add.s32 	%r214, %r207, %r205;
	min.s32 	%r215, %r203, %r214;
	ld.shared.u32 	%r216, [%r45+56];
	ld.shared.u32 	%r217, [%r45+8248];
	ld.shared.u32 	%r218, [%r49+3584];
	ld.shared.u32 	%r219, [%r49+3712];
	add.s32 	%r220, %r218, %r216;
	min.s32 	%r221, %r209, %r220;
	add.s32 	%r222, %r219, %r216;
	min.s32 	%r223, %r211, %r222;
	add.s32 	%r224, %r218, %r217;
	min.s32 	%r225, %r213, %r224;
	add.s32 	%r226, %r219, %r217;
	min.s32 	%r227, %r215, %r226;
	ld.shared.u32 	%r228, [%r45+60];
	ld.shared.u32 	%r229, [%r45+8252];
	ld.shared.u32 	%r230, [%r49+3840];
	ld.shared.u32 	%r231, [%r49+3968];
	add.s32 	%r232, %r230, %r228;
	min.s32 	%r233, %r221, %r232;
	add.s32 	%r234, %r231, %r228;
	min.s32 	%r235, %r223, %r234;
	add.s32 	%r236, %r230, %r229;
	min.s32 	%r237, %r225, %r236;
	add.s32 	%r238, %r231, %r229;
	min.s32 	%r239, %r227, %r238;
	ld.shared.u32 	%r240, [%r45+64];
	ld.shared.u32 	%r241, [%r45+8256];
	ld.shared.u32 	%r242, [%r49+4096];
	ld.shared.u32 	%r243, [%r49+4224];
	add.s32 	%r244, %r242, %r240;
	min.s32 	%r245, %r233, %r244;
	add.s32 	%r246, %r243, %r240;
	min.s32 	%r247, %r235, %r246;
	add.s32 	%r248, %r242, %r241;
	min.s32 	%r249, %r237, %r248;
	add.s32 	%r250, %r243, %r241;
	min.s32 	%r251, %r239, %r250;
	ld.shared.u32 	%r252, [%r45+68];
	ld.shared.u32 	%r253, [%r45+8260];
	ld.shared.u32 	%r254, [%r49+4352];
	ld.shared.u32 	%r255, [%r49+4480];
	add.s32 	%r256, %r254, %r252;
	min.s32 	%r257, %r245, %r256;
	add.s32 	%r258, %r255, %r252;
	min.s32 	%r259, %r247, %r258;
	add.s32 	%r260, %r254, %r253;
	min.s32 	%r261, %r249, %r260;
	add.s32 	%r262, %r255, %r253;
	min.s32 	%r263, %r251, %r262;
	ld.shared.u32 	%r264, [%r45+72];
	ld.shared.u32 	%r265, [%r45+8264];
	ld.shared.u32 	%r266, [%r49+4608];
	ld.shared.u32 	%r267, [%r49+4736];
	add.s32 	%r268, %r266, %r264;
	min.s32 	%r269, %r257, %r268;
	add.s32 	%r270, %r267, %r264;
	min.s32 	%r271, %r259, %r270;
	add.s32 	%r272, %r266, %r265;
	min.s32 	%r273, %r261, %r272;
	add.s32 	%r274, %r267, %r265;
	min.s32 	%r275, %r263, %r274;
	ld.shared.u32 	%r276, [%r45+76];
	ld.shared.u32 	%r277, [%r45+8268];
	ld.shared.u32 	%r278, [%r49+4864];
	ld.shared.u32 	%r279, [%r49+4992];
	add.s32 	%r280, %r278, %r276;
	min.s32 	%r281, %r269, %r280;
	add.s32 	%r282, %r279, %r276;
	min.s32 	%r283, %r271, %r282;
	add.s32 	%r284, %r278, %r277;
	min.s32 	%r285, %r273, %r284;
	add.s32 	%r286, %r279, %r277;
	min.s32 	%r287, %r275, %r286;
	ld.shared.u32 	%r288, [%r45+80];
	ld.shared.u32 	%r289, [%r45+8272];
	ld.shared.u32 	%r290, [%r49+5120];
	ld.shared.u32 	%r291, [%r49+5248];
	add.s32 	%r292, %r290, %r288;
	min.s32 	%r293, %r281, %r292;
	add.s32 	%r294, %r291, %r288;
	min.s32 	%r295, %r283, %r294;
	add.s32 	%r296, %r290, %r289;
	min.s32 	%r297, %r285, %r296;
	add.s32 	%r298, %r291, %r289;
	min.s32 	%r299, %r287, %r298;
	ld.shared.u32 	%r300, [%r45+84];
	ld.shared.u32 	%r301, [%r45+8276];
	ld.shared.u32 	%r302, [%r49+5376];
	ld.shared.u32 	%r303, [%r49+5504];
	add.s32 	%r304, %r302, %r300;
	min.s32 	%r305, %r293, %r304;
	add.s32 	%r306, %r303, %r300;
	min.s32 	%r307, %r295, %r306;
	add.s32 	%r308, %r302, %r301;
	min.s32 	%r309, %r297, %r308;
	add.s32 	%r310, %r303, %r301;
	min.s32 	%r311, %r299, %r310;
	ld.shared.u32 	%r312, [%r45+88];
	ld.shared.u32 	%r313, [%r45+8280];
	ld.shared.u32 	%r314, [%r49+5632];
	ld.shared.u32 	%r315, [%r49+5760];
	add.s32 	%r316, %r314, %r312;
	min.s32 	%r317, %r305, %r316;
	add.s32 	%r318, %r315, %r312;
	min.s32 	%r319, %r307, %r318;
	add.s32 	%r320, %r314, %r313;
	min.s32 	%r321, %r309, %r320;
	add.s32 	%r322, %r315, %r313;
	min.s32 	%r323, %r311, %r322;
	ld.shared.u32 	%r324, [%r45+92];
	ld.shared.u32 	%r325, [%r45+8284];
	ld.shared.u32 	%r326, [%r49+5888];
	ld.shared.u32 	%r327, [%r49+6016];
	add.s32 	%r328, %r326, %r324;
	min.s32 	%r329, %r317, %r328;
	add.s32 	%r330, %r327, %r324;
	min.s32 	%r331, %r319, %r330;
	add.s32 	%r332, %r326, %r325;
	min.s32 	%r333, %r321, %r332;
	add.s32 	%r334, %r327, %r325;
	min.s32 	%r335, %r323, %r334;
	ld.shared.u32 	%r336, [%r45+96];
	ld.shared.u32 	%r337, [%r45+8288];
	ld.shared.u32 	%r338, [%r49+6144];
	ld.shared.u32 	%r339, [%r49+6272];
	add.s32 	%r340, %r338, %r336;
	min.s32 	%r341, %r329, %r340;
	add.s32 	%r342, %r339, %r336;
	min.s32 	%r343, %r331, %r342;
	add.s32 	%r344, %r338, %r337;
	min.s32 	%r345, %r333, %r344;
	add.s32 	%r346, %r339, %r337;
	min.s32 	%r347, %r335, %r346;
	ld.shared.u32 	%r348, [%r45+100];
	ld.shared.u32 	%r349, [%r45+8292];
	ld.shared.u32 	%r350, [%r49+6400];
	ld.shared.u32 	%r351, [%r49+6528];
	add.s32 	%r352, %r350, %r348;
	min.s32 	%r353, %r341, %r352;
	add.s32 	%r354, %r351, %r348;
	min.s32 	%r355, %r343, %r354;
	add.s32 	%r356, %r350, %r349;
	min.s32 	%r357, %r345, %r356;
	add.s32 	%r358, %r351, %r349;
	min.s32 	%r359, %r347, %r358;
	ld.shared.u32 	%r360, [%r45+104];
	ld.shared.u32 	%r361, [%r45+8296];
	ld.shared.u32 	%r362, [%r49+6656];
	ld.shared.u32 	%r363, [%r49+6784];
	add.s32 	%r364, %r362, %r360;
	min.s32 	%r365, %r353, %r364;
	add.s32 	%r366, %r363, %r360;
	min.s32 	%r367, %r355, %r366;
	add.s32 	%r368, %r362, %r361;
	min.s32 	%r369, %r357, %r368;
	add.s32 	%r370, %r363, %r361;
	min.s32 	%r371, %r359, %r370;
	ld.shared.u32 	%r372, [%r45+108];
	ld.shared.u32 	%r373, [%r45+8300];
	ld.shared.u32 	%r374, [%r49+6912];
	ld.shared.u32 	%r375, [%r49+7040];
	add.s32 	%r376, %r374, %r372;
	min.s32 	%r377, %r365, %r376;
	add.s32 	%r378, %r375, %r372;
	min.s32 	%r379, %r367, %r378;
	add.s32 	%r380, %r374, %r373;
	min.s32 	%r381, %r369, %r380;
	add.s32 	%r382, %r375, %r373;
	min.s32 	%r383, %r371, %r382;
	ld.shared.u32 	%r384, [%r45+112];
	ld.shared.u32 	%r385, [%r45+8304];
	ld.shared.u32 	%r386, [%r49+7168];
	ld.shared.u32 	%r387, [%r49+7296];
	add.s32 	%r388, %r386, %r384;
	min.s32 	%r389, %r377, %r388;
	add.s32 	%r390, %r387, %r384;
	min.s32 	%r391, %r379, %r390;
	add.s32 	%r392, %r386, %r385;
	min.s32 	%r393, %r381, %r392;
	add.s32 	%r394, %r387, %r385;
	min.s32 	%r395, %r383, %r394;
	ld.shared.u32 	%r396, [%r45+116];
	ld.shared.u32 	%r397, [%r45+8308];
	ld.shared.u32 	%r398, [%r49+7424];
	ld.shared.u32 	%r399, [%r49+7552];
	add.s32 	%r400, %r398, %r396;
	min.s32 	%r401, %r389, %r400;
	add.s32 	%r402, %r399, %r396;
	min.s32 	%r403, %r391, %r402;
	add.s32 	%r404, %r398, %r397;
	min.s32 	%r405, %r393, %r404;
	add.s32 	%r406, %r399, %r397;
	min.s32 	%r407, %r395, %r406;
	ld.shared.u32 	%r408, [%r45+120];
	ld.shared.u32 	%r409, [%r45+8312];
	ld.shared.u32 	%r410, [%r49+7680];
	ld.shared.u32 	%r411, [%r49+7808];
	add.s32 	%r412, %r410, %r408;
	min.s32 	%r413, %r401, %r412;
	add.s32 	%r414, %r411, %r408;
	min.s32 	%r415, %r403, %r414;
	add.s32 	%r416, %r410, %r409;
	min.s32 	%r417, %r405, %r416;
	add.s32 	%r418, %r411, %r409;
	min.s32 	%r419, %r407, %r418;
	ld.shared.u32 	%r420, [%r45+124];
	ld.shared.u32 	%r421, [%r45+8316];
	ld.shared.u32 	%r422, [%r49+7936];
	ld.shared.u32 	%r423, [%r49+8064];
	add.s32 	%r424, %r422, %r420;
	min.s32 	%r425, %r413, %r424;
	add.s32 	%r426, %r423, %r420;
	min.s32 	%r427, %r415, %r426;
	add.s32 	%r428, %r422, %r421;
	min.s32 	%r429, %r417, %r428;
	add.s32 	%r430, %r423, %r421;
	min.s32 	%r431, %r419, %r430;
	ld.shared.u32 	%r432, [%r45+128];
	ld.shared.u32 	%r433, [%r45+8320];
	ld.shared.u32 	%r434, [%r49+8192];
	ld.shared.u32 	%r435, [%r49+8320];
	add.s32 	%r436, %r434, %r432;
	min.s32 	%r437, %r425, %r436;
	add.s32 	%r438, %r435, %r432;
	min.s32 	%r439, %r427, %r438;
	add.s32 	%r440, %r434, %r433;
	min.s32 	%r441, %r429, %r440;
	add.s32 	%r442, %r435, %r433;
	min.s32 	%r443, %r431, %r442;
	ld.shared.u32 	%r444, [%r45+132];
	ld.shared.u32 	%r445, [%r45+8324];
	ld.shared.u32 	%r446, [%r49+8448];
	ld.shared.u32 	%r447, [%r49+8576];
	add.s32 	%r448, %r446, %r444;
	min.s32 	%r449, %r437, %r448;
	add.s32 	%r450, %r447, %r444;
	min.s32 	%r451, %r439, %r450;
	add.s32 	%r452, %r446, %r445;
	min.s32 	%r453, %r441, %r452;
	add.s32 	%r454, %r447, %r445;
	min.s32 	%r455, %r443, %r454;
	ld.shared.u32 	%r456, [%r45+136];
	ld.shared.u32 	%r457, [%r45+8328];
	ld.shared.u32 	%r458, [%r49+8704];
	ld.shared.u32 	%r459, [%r49+8832];
	add.s32 	%r460, %r458, %r456;
	min.s32 	%r461, %r449, %r460;
	add.s32 	%r462, %r459, %r456;
	min.s32 	%r463, %r451, %r462;
	add.s32 	%r464, %r458, %r457;
	min.s32 	%r465, %r453, %r464;
	add.s32 	%r466, %r459, %r457;
	min.s32 	%r467, %r455, %r466;
	ld.shared.u32 	%r468, [%r45+140];
	ld.shared.u32 	%r469, [%r45+8332];
	ld.shared.u32 	%r470, [%r49+8960];
	ld.shared.u32 	%r471, [%r49+9088];
	add.s32 	%r472, %r470, %r468;
	min.s32 	%r473, %r461, %r472;
	add.s32 	%r474, %r471, %r468;
	min.s32 	%r475, %r463, %r474;
	add.s32 	%r476, %r470, %r469;
	min.s32 	%r477, %r465, %r476;
	add.s32 	%r478, %r471, %r469;
	min.s32 	%r479, %r467, %r478;
	ld.shared.u32 	%r480, [%r45+144];
	ld.shared.u32 	%r481, [%r45+8336];
	ld.shared.u32 	%r482, [%r49+9216];
	ld.shared.u32 	%r483, [%r49+9344];
	add.s32 	%r484, %r482, %r480;
	min.s32 	%r485, %r473, %r484;
	add.s32 	%r486, %r483, %r480;
	min.s32 	%r487, %r475, %r486;
	add.s32 	%r488, %r482, %r481;
	min.s32 	%r489, %r477, %r488;
	add.s32 	%r490, %r483, %r481;
	min.s32 	%r491, %r479, %r490;
	ld.shared.u32 	%r492, [%r45+148];
	ld.shared.u32 	%r493, [%r45+8340];
	ld.shared.u32 	%r494, [%r49+9472];
	ld.shared.u32 	%r495, [%r49+9600];
	add.s32 	%r496, %r494, %r492;
	min.s32 	%r497, %r485, %r496;
	add.s32 	%r498, %r495, %r492;
	min.s32 	%r499, %r487, %r498;
	add.s32 	%r500, %r494, %r493;
	min.s32 	%r501, %r489, %r500;
	add.s32 	%r502, %r495, %r493;
	min.s32 	%r503, %r491, %r502;
	ld.shared.u32 	%r504, [%r45+152];
	ld.shared.u32 	%r505, [%r45+8344];
	ld.shared.u32 	%r506, [%r49+9728];
	ld.shared.u32 	%r507, [%r49+9856];
	add.s32 	%r508, %r506, %r504;
	min.s32 	%r509, %r497, %r508;
	add.s32 	%r510, %r507, %r504;
	min.s32 	%r511, %r499, %r510;
	add.s32 	%r512, %r506, %r505;
	min.s32 	%r513, %r501, %r512;
	add.s32 	%r514, %r507, %r505;
	min.s32 	%r515, %r503, %r514;
	ld.shared.u32 	%r516, [%r45+156];
	ld.shared.u32 	%r517, [%r45+8348];
	ld.shared.u32 	%r518, [%r49+9984];
	ld.shared.u32 	%r519, [%r49+10112];
	add.s32 	%r520, %r518, %r516;
	min.s32 	%r521, %r509, %r520;
	add.s32 	%r522, %r519, %r516;
	min.s32 	%r523, %r511, %r522;
	add.s32 	%r524, %r518, %r517;
	min.s32 	%r525, %r513, %r524;
	add.s32 	%r526, %r519, %r517;
	min.s32 	%r527, %r515, %r526;
	ld.shared.u32 	%r528, [%r45+160];
	ld.shared.u32 	%r529, [%r45+8352];
	ld.shared.u32 	%r530, [%r49+10240];
	ld.shared.u32 	%r531, [%r49+10368];
	add.s32 	%r532, %r530, %r528;
	min.s32 	%r533, %r521, %r532;
	add.s32 	%r534, %r531, %r528;
	min.s32 	%r535, %r523, %r534;
	add.s32 	%r536, %r530, %r529;
	min.s32 	%r537, %r525, %r536;
	add.s32 	%r538, %r531, %r529;
	min.s32 	%r539, %r527, %r538;
	ld.shared.u32 	%r540, [%r45+164];
	ld.shared.u32 	%r541, [%r45+8356];
	ld.shared.u32 	%r542, [%r49+10496];
	ld.shared.u32 	%r543, [%r49+10624];
	add.s32 	%r544, %r542, %r540;
	min.s32 	%r545, %r533, %r544;
	add.s32 	%r546, %r543, %r540;
	min.s32 	%r547, %r535, %r546;
	add.s32 	%r548, %r542, %r541;
	min.s32 	%r549, %r537, %r548;
	add.s32 	%r550, %r543, %r541;
	min.s32 	%r551, %r539, %r550;
	ld.shared.u32 	%r552, [%r45+168];
	ld.shared.u32 	%r553, [%r45+8360];
	ld.shared.u32 	%r554, [%r49+10752];
	ld.shared.u32 	%r555, [%r49+10880];
	add.s32 	%r556, %r554, %r552;
	min.s32 	%r557, %r545, %r556;
	add.s32 	%r558, %r555, %r552;
	min.s32 	%r559, %r547, %r558;
	add.s32 	%r560, %r554, %r553;
	min.s32 	%r561, %r549, %r560;
	add.s32 	%r562, %r555, %r553;
	min.s32 	%r563, %r551, %r562;
	ld.shared.u32 	%r564, [%r45+172];
	ld.shared.u32 	%r565, [%r45+8364];
	ld.shared.u32 	%r566, [%r49+11008];
	ld.shared.u32 	%r567, [%r49+11136];
	add.s32 	%r568, %r566, %r564;
	min.s32 	%r569, %r557, %r568;
	add.s32 	%r570, %r567, %r564;
	min.s32 	%r571, %r559, %r570;
	add.s32 	%r572, %r566, %r565;
	min.s32 	%r573, %r561, %r572;
	add.s32 	%r574, %r567, %r565;
	min.s32 	%r575, %r563, %r574;
	ld.shared.u32 	%r576, [%r45+176];
	ld.shared.u32 	%r577, [%r45+8368];
	ld.shared.u32 	%r578, [%r49+11264];
	ld.shared.u32 	%r579, [%r49+11392];
	add.s32 	%r580, %r578, %r576;
	min.s32 	%r581, %r569, %r580;
	add.s32 	%r582, %r579, %r576;
	min.s32 	%r583, %r571, %r582;
	add.s32 	%r584, %r578, %r577;
	min.s32 	%r585, %r573, %r584;
	add.s32 	%r586, %r579, %r577;
	min.s32 	%r587, %r575, %r586;
	ld.shared.u32 	%r588, [%r45+180];
	ld.shared.u32 	%r589, [%r45+8372];
	ld.shared.u32 	%r590, [%r49+11520];
	ld.shared.u32 	%r591, [%r49+11648];
	add.s32 	%r592, %r590, %r588;
	min.s32 	%r593, %r581, %r592;
	add.s32 	%r594, %r591, %r588;
	min.s32 	%r595, %r583, %r594;
	add.s32 	%r596, %r590, %r589;
	min.s32 	%r597, %r585, %r596;
	add.s32 	%r598, %r591, %r589;
	min.s32 	%r599, %r587, %r598;
	ld.shared.u32 	%r600, [%r45+184];
	ld.shared.u32 	%r601, [%r45+8376];
	ld.shared.u32 	%r602, [%r49+11776];
	ld.shared.u32 	%r603, [%r49+11904];
	add.s32 	%r604, %r602, %r600;
	min.s32 	%r605, %r593, %r604;
	add.s32 	%r606, %r603, %r600;
	min.s32 	%r607, %r595, %r606;
	add.s32 	%r608, %r602, %r601;
	min.s32 	%r609, %r597, %r608;
	add.s32 	%r610, %r603, %r601;
	min.s32 	%r611, %r599, %r610;
	ld.shared.u32 	%r612, [%r45+188];
	ld.shared.u32 	%r613, [%r45+8380];
	ld.shared.u32 	%r614, [%r49+12032];
	ld.shared.u32 	%r615, [%r49+12160];
	add.s32 	%r616, %r614, %r612;
	min.s32 	%r617, %r605, %r616;
	add.s32 	%r618, %r615, %r612;
	min.s32 	%r619, %r607, %r618;
	add.s32 	%r620, %r614, %r613;
	min.s32 	%r621, %r609, %r620;
	add.s32 	%r622, %r615, %r613;
	min.s32 	%r623, %r611, %r622;
	ld.shared.u32 	%r624, [%r45+192];
	ld.shared.u32 	%r625, [%r45+8384];
	ld.shared.u32 	%r626, [%r49+12288];
	ld.shared.u32 	%r627, [%r49+12416];
	add.s32 	%r628, %r626, %r624;
	min.s32 	%r629, %r617, %r628;
	add.s32 	%r630, %r627, %r624;
	min.s32 	%r631, %r619, %r630;
	add.s32 	%r632, %r626, %r625;
	min.s32 	%r633, %r621, %r632;
	add.s32 	%r634, %r627, %r625;
	min.s32 	%r635, %r623, %r634;
	ld.shared.u32 	%r636, [%r45+196];
	ld.shared.u32 	%r637, [%r45+8388];
	ld.shared.u32 	%r638, [%r49+12544];
	ld.shared.u32 	%r639, [%r49+12672];
	add.s32 	%r640, %r638, %r636;
	min.s32 	%r641, %r629, %r640;
	add.s32 	%r642, %r639, %r636;
	min.s32 	%r643, %r631, %r642;
	add.s32 	%r644, %r638, %r637;
	min.s32 	%r645, %r633, %r644;
	add.s32 	%r646, %r639, %r637;
	min.s32 	%r647, %r635, %r646;
	ld.shared.u32 	%r648, [%r45+200];
	ld.shared.u32 	%r649, [%r45+8392];
	ld.shared.u32 	%r650, [%r49+12800];
	ld.shared.u32 	%r651, [%r49+12928];
	add.s32 	%r652, %r650, %r648;
	min.s32 	%r653, %r641, %r652;
	add.s32 	%r654, %r651, %r648;
	min.s32 	%r655, %r643, %r654;
	add.s32 	%r656, %r650, %r649;
	min.s32 	%r657, %r645, %r656;
	add.s32 	%r658, %r651, %r649;
	min.s32 	%r659, %r647, %r658;
	ld.shared.u32 	%r660, [%r45+204];
	ld.shared.u32 	%r661, [%r45+8396];
	ld.shared.u32 	%r662, [%r49+13056];
	ld.shared.u32 	%r663, [%r49+13184];
	add.s32 	%r664, %r662, %r660;
	min.s32 	%r665, %r653, %r664;
	add.s32 	%r666, %r663, %r660;
	min.s32 	%r667, %r655, %r666;
	add.s32 	%r668, %r662, %r661;
	min.s32 	%r669, %r657, %r668;
	add.s32 	%r670, %r663, %r661;
	min.s32 	%r671, %r659, %r670;
	ld.shared.u32 	%r672, [%r45+208];
	ld.shared.u32 	%r673, [%r45+8400];
	ld.shared.u32 	%r674, [%r49+13312];
	ld.shared.u32 	%r675, [%r49+13440];
	add.s32 	%r676, %r674, %r672;
	min.s32 	%r677, %r665, %r676;
	add.s32 	%r678, %r675, %r672;
	min.s32 	%r679, %r667, %r678;
	add.s32 	%r680, %r674, %r673;
	min.s32 	%r681, %r669, %r680;
	add.s32 	%r682, %r675, %r673;
	min.s32 	%r683, %r671, %r682;
	ld.shared.u32 	%r684, [%r45+212];
	ld.shared.u32 	%r685, [%r45+8404];
	ld.shared.u32 	%r686, [%r49+13568];
	ld.shared.u32 	%r687, [%r49+13696];
	add.s32 	%r688, %r686, %r684;
	min.s32 	%r689, %r677, %r688;
	add.s32 	%r690, %r687, %r684;
	min.s32 	%r691, %r679, %r690;
	add.s32 	%r692, %r686, %r685;
	min.s32 	%r693, %r681, %r692;
	add.s32 	%r694, %r687, %r685;
	min.s32 	%r695, %r683, %r694;
	ld.shared.u32 	%r696, [%r45+216];
	ld.shared.u32 	%r697, [%r45+8408];
	ld.shared.u32 	%r698, [%r49+13824];
	ld.shared.u32 	%r699, [%r49+13952];
	add.s32 	%r700, %r698, %r696;
	min.s32 	%r701, %r689, %r700;
	add.s32 	%r702, %r699, %r696;
	min.s32 	%r703, %r691, %r702;
	add.s32 	%r704, %r698, %r697;
	min.s32 	%r705, %r693, %r704;
	add.s32 	%r706, %r699, %r697;
	min.s32 	%r707, %r695, %r706;
	ld.shared.u32 	%r708, [%r45+220];
	ld.shared.u32 	%r709, [%r45+8412];
	ld.shared.u32 	%r710, [%r49+14080];
	ld.shared.u32 	%r711, [%r49+14208];
	add.s32 	%r712, %r710, %r708;
	min.s32 	%r713, %r701, %r712;
	add.s32 	%r714, %r711, %r708;
	min.s32 	%r715, %r703, %r714;
	add.s32 	%r716, %r710, %r709;
	min.s32 	%r717, %r705, %r716;
	add.s32 	%r718, %r711, %r709;
	min.s32 	%r719, %r707, %r718;
	ld.shared.u32 	%r720, [%r45+224];
	ld.shared.u32 	%r721, [%r45+8416];
	ld.shared.u32 	%r722, [%r49+14336];
	ld.shared.u32 	%r723, [%r49+14464];
	add.s32 	%r724, %r722, %r720;
	min.s32 	%r725, %r713, %r724;
	add.s32 	%r726, %r723, %r720;
	min.s32 	%r727, %r715, %r726;
	add.s32 	%r728, %r722, %r721;
	min.s32 	%r729, %r717, %r728;
	add.s32 	%r730, %r723, %r721;
	min.s32 	%r731, %r719, %r730;
	ld.shared.u32 	%r732, [%r45+228];
	ld.shared.u32 	%r733, [%r45+8420];
	ld.shared.u32 	%r734, [%r49+14592];
	ld.shared.u32 	%r735, [%r49+14720];
	add.s32 	%r736, %r734, %r732;
	min.s32 	%r737, %r725, %r736;
	add.s32 	%r738, %r735, %r732;
	min.s32 	%r739, %r727, %r738;
	add.s32 	%r740, %r734, %r733;
	min.s32 	%r741, %r729, %r740;
	add.s32 	%r742, %r735, %r733;
	min.s32 	%r743, %r731, %r742;
	ld.shared.u32 	%r744, [%r45+232];
	ld.shared.u32 	%r745, [%r45+8424];
	ld.shared.u32 	%r746, [%r49+14848];
	ld.shared.u32 	%r747, [%r49+14976];
	add.s32 	%r748, %r746, %r744;
	min.s32 	%r749, %r737, %r748;
	add.s32 	%r750, %r747, %r744;
	min.s32 	%r751, %r739, %r750;
	add.s32 	%r752, %r746, %r745;
	min.s32 	%r753, %r741, %r752;
	add.s32 	%r754, %r747, %r745;
	min.s32 	%r755, %r743, %r754;
	ld.shared.u32 	%r756, [%r45+236];
	ld.shared.u32 	%r757, [%r45+8428];
	ld.shared.u32 	%r758, [%r49+15104];
	ld.shared.u32 	%r759, [%r49+15232];
	add.s32 	%r760, %r758, %r756;
	min.s32 	%r761, %r749, %r760;
	add.s32 	%r762, %r759, %r756;
	min.s32 	%r763, %r751, %r762;
	add.s32 	%r764, %r758, %r757;
	min.s32 	%r765, %r753, %r764;
	add.s32 	%r766, %r759, %r757;
	min.s32 	%r767, %r755, %r766;
	ld.shared.u32 	%r768, [%r45+240];
	ld.shared.u32 	%r769, [%r45+8432];
	ld.shared.u32 	%r770, [%r49+15360];
	ld.shared.u32 	%r771, [%r49+15488];
	add.s32 	%r772, %r770, %r768;
	min.s32 	%r773, %r761, %r772;
	add.s32 	%r774, %r771, %r768;
	min.s32 	%r775, %r763, %r774;
	add.s32 	%r776, %r770, %r769;
	min.s32 	%r777, %r765, %r776;
	add.s32 	%r778, %r771, %r769;
	min.s32 	%r779, %r767, %r778;
	ld.shared.u32 	%r780, [%r45+244];
	ld.shared.u32 	%r781, [%r45+8436];
	ld.shared.u32 	%r782, [%r49+15616];
	ld.shared.u32 	%r783, [%r49+15744];
	add.s32 	%r784, %r782, %r780;
	min.s32 	%r785, %r773, %r784;
	add.s32 	%r786, %r783, %r780;
	min.s32 	%r787, %r775, %r786;
	add.s32 	%r788, %r782, %r781;
	min.s32 	%r789, %r777, %r788;
	add.s32 	%r790, %r783, %r781;
	min.s32 	%r791, %r779, %r790;
	ld.shared.u32 	%r792, [%r45+248];
	ld.shared.u32 	%r793, [%r45+8440];
	ld.shared.u32 	%r794, [%r49+15872];
	ld.shared.u32 	%r795, [%r49+16000];
	add.s32 	%r796, %r794, %r792;
	min.s32 	%r797, %r785, %r796;
	add.s32 	%r798, %r795, %r792;
	min.s32 	%r799, %r787, %r798;
	add.s32 	%r800, %r794, %r793;
	min.s32 	%r801, %r789, %r800;
	add.s32 	%r802, %r795, %r793;
	min.s32 	%r803, %r791, %r802;
	ld.shared.u32 	%r804, [%r45+252];
	ld.shared.u32 	%r805, [%r45+8444];
	ld.shared.u32 	%r806, [%r49+16128];
	ld.shared.u32 	%r807, [%r49+16256];
	add.s32 	%r808, %r806, %r804;
	min.s32 	%r809, %r797, %r808;
	add.s32 	%r810, %r807, %r804;
	min.s32 	%r811, %r799, %r810;
	add.s32 	%r812, %r806, %r805;
	min.s32 	%r813, %r801, %r812;
	add.s32 	%r814, %r807, %r805;
	min.s32 	%r815, %r803, %r814;
	st.global.u32 	[%rd12], %r809;
	st.global.u32 	[%rd12+128], %r811;
	st.global.u32 	[%rd14], %r813;
	st.global.u32 	[%rd14+128], %r815;
$L__BB2_2:
	ret;

}


// ===== COMPILED SASS (sm_100) =====

	.target	sm_100

	.elftype	@"ET_EXEC"


//--------------------- .note.nv.tkinfo           --------------------------
	.section	.note.nv.tkinfo,"",@"SHT_NOTE"
	.sectionflags	@"SHF_NOTE_NV_TKINFO"
	.tkinfo
        /*0018*/ 	.word	0x00000002
        /*0030*/ 	.string	""
        /*0030*/ 	.string	"ptxas"
        /*0030*/ 	.string	"Cuda compilation tools, release 13.0, V13.0.88"
        /*0030*/ 	.string	"Build cuda_13.0.r13.0/compiler.36424714_0"
        /*0030*/ 	.string	"-arch sm_100 -m 64 "



//--------------------- .note.nv.cuinfo           --------------------------
	.section	.note.nv.cuinfo,"",@"SHT_NOTE"
	.sectionflags	@"SHF_NOTE_NV_CUINFO"
        /*0018*/ 	.short	0x0002
        /*001a*/ 	.short	0x0064
        /*001c*/ 	.short	0x0082
	.zero		2


//--------------------- .nv.info                  --------------------------
	.section	.nv.info,"",@"SHT_CUDA_INFO"
	.align	4


	//----- nvinfo : EIATTR_REGCOUNT
	.align		4
        /*0000*/ 	.byte	0x04, 0x2f
        /*0002*/ 	.short	(.L_1 - .L_0)
	.align		4
.L_0:
        /*0004*/ 	.word	index@(_Z6phase1Piii)
        /*0008*/ 	.word	0x00000016


	//----- nvinfo : EIATTR_FRAME_SIZE
	.align		4
.L_1:
        /*000c*/ 	.byte	0x04, 0x11
        /*000e*/ 	.short	(.L_3 - .L_2)
	.align		4
.L_2:
        /*0010*/ 	.word	index@(_Z6phase1Piii)
        /*0014*/ 	.word	0x00000000


	//----- nvinfo : EIATTR_REGCOUNT
	.align		4
.L_3:
        /*0018*/ 	.byte	0x04, 0x2f
        /*001a*/ 	.short	(.L_5 - .L_4)
	.align		4
.L_4:
        /*001c*/ 	.word	index@(_Z6phase2Piii)
        /*0020*/ 	.word	0x00000018


	//----- nvinfo : EIATTR_FRAME_SIZE
	.align		4
.L_5:
        /*0024*/ 	.byte	0x04, 0x11
        /*0026*/ 	.short	(.L_7 - .L_6)
	.align		4
.L_6:
        /*0028*/ 	.word	index@(_Z6phase2Piii)
        /*002c*/ 	.word	0x00000000


	//----- nvinfo : EIATTR_REGCOUNT
	.align		4
.L_7:
        /*0030*/ 	.byte	0x04, 0x2f
        /*0032*/ 	.short	(.L_9 - .L_8)
	.align		4
.L_8:
        /*0034*/ 	.word	index@(_Z6phase3Piiii)
        /*0038*/ 	.word	0x00000020


	//----- nvinfo : EIATTR_FRAME_SIZE
	.align		4
.L_9:
        /*003c*/ 	.byte	0x04, 0x11
        /*003e*/ 	.short	(.L_11 - .L_10)
	.align		4
.L_10:
        /*0040*/ 	.word	index@(_Z6phase3Piiii)
        /*0044*/ 	.word	0x00000000


	//----- nvinfo : EIATTR_MIN_STACK_SIZE
	.align		4
.L_11:
        /*0048*/ 	.byte	0x04, 0x12
        /*004a*/ 	.short	(.L_13 - .L_12)
	.align		4
.L_12:
        /*004c*/ 	.word	index@(_Z6phase3Piiii)
        /*0050*/ 	.word	0x00000000


	//----- nvinfo : EIATTR_MIN_STACK_SIZE
	.align		4
.L_13:
        /*0054*/ 	.byte	0x04, 0x12
        /*0056*/ 	.short	(.L_15 - .L_14)
	.align		4
.L_14:
        /*0058*/ 	.word	index@(_Z6phase2Piii)
        /*005c*/ 	.word	0x00000000


	//----- nvinfo : EIATTR_MIN_STACK_SIZE
	.align		4
.L_15:
        /*0060*/ 	.byte	0x04, 0x12
        /*0062*/ 	.short	(.L_17 - .L_16)
	.align		4
.L_16:
        /*0064*/ 	.word	index@(_Z6phase1Piii)
        /*0068*/ 	.word	0x00000000
.L_17:


//--------------------- .nv.compat                --------------------------
	.section	.nv.compat,"",@"SHT_CUDA_COMPAT_INFO"
	.align	4
        /*0000*/ 	.byte	0x02, 0x09, 0x00, 0x00, 0x02, 0x02, 0x01, 0x00, 0x02, 0x05, 0x05, 0x00, 0x03, 0x07, 0x01, 0x01
        /*0010*/ 	.byte	0x02, 0x03, 0x00, 0x00, 0x02, 0x06, 0x01, 0x00, 0x04, 0x0b, 0x08, 0x00, 0x09, 0x00, 0x00, 0x00
        /*0020*/ 	.byte	0x00, 0x00, 0x00, 0x00


//--------------------- .nv.info._Z6phase3Piiii   --------------------------
	.section	.nv.info._Z6phase3Piiii,"",@"SHT_CUDA_INFO"
	.sectionflags	@""
	.align	4


	//----- nvinfo : EIATTR_CUDA_API_VERSION
	.align		4
        /*0000*/ 	.byte	0x04, 0x37
        /*0002*/ 	.short	(.L_19 - .L_18)
.L_18:
        /*0004*/ 	.word	0x00000082


	//----- nvinfo : EIATTR_KPARAM_INFO
	.align		4
.L_19:
        /*0008*/ 	.byte	0x04, 0x17
        /*000a*/ 	.short	(.L_21 - .L_20)
.L_20:
        /*000c*/ 	.word	0x00000000
        /*0010*/ 	.short	0x0003
        /*0012*/ 	.short	0x0010
        /*0014*/ 	.byte	0x00, 0xf0, 0x11, 0x00


	//----- nvinfo : EIATTR_KPARAM_INFO
	.align		4
.L_21:
        /*0018*/ 	.byte	0x04, 0x17
        /*001a*/ 	.short	(.L_23 - .L_22)
.L_22:
        /*001c*/ 	.word	0x00000000
        /*0020*/ 	.short	0x0002
        /*0022*/ 	.short	0x000c
        /*0024*/ 	.byte	0x00, 0xf0, 0x11, 0x00


	//----- nvinfo : EIATTR_KPARAM_INFO
	.align		4
.L_23:
        /*0028*/ 	.byte	0x04, 0x17
        /*002a*/ 	.short	(.L_25 - .L_24)
.L_24:
        /*002c*/ 	.word	0x00000000
        /*0030*/ 	.short	0x0001
        /*0032*/ 	.short	0x0008
        /*0034*/ 	.byte	0x00, 0xf0, 0x11, 0x00


	//----- nvinfo : EIATTR_KPARAM_INFO
	.align		4
.L_25:
        /*0038*/ 	.byte	0x04, 0x17
        /*003a*/ 	.short	(.L_27 - .L_26)
.L_26:
        /*003c*/ 	.word	0x00000000
        /*0040*/ 	.short	0x0000
        /*0042*/ 	.short	0x0000
        /*0044*/ 	.byte	0x00, 0xf5, 0x21, 0x00


	//----- nvinfo : EIATTR_SPARSE_MMA_MASK
	.align		4
.L_27:
        /*0048*/ 	.byte	0x03, 0x50
        /*004a*/ 	.short	0x0000


	//----- nvinfo : EIATTR_MAXREG_COUNT
	.align		4
        /*004c*/ 	.byte	0x03, 0x1b
        /*004e*/ 	.short	0x00ff


	//----- nvinfo : EIATTR_NUM_BARRIERS
	.align		4
        /*0050*/ 	.byte	0x02, 0x4c
        /*0052*/ 	.byte	0x01
	.zero		1


	//----- nvinfo : EIATTR_MERCURY_ISA_VERSION
	.align		4
        /*0054*/ 	.byte	0x03, 0x5f
        /*0056*/ 	.short	0x0101


	//----- nvinfo : EIATTR_VRC_CTA_INIT_COUNT
	.align		4
        /*0058*/ 	.byte	0x02, 0x4a
	.zero		1
	.zero		1


	//----- nvinfo : EIATTR_EXIT_INSTR_OFFSETS
	.align		4
        /*005c*/ 	.byte	0x04, 0x1c
        /*005e*/ 	.short	(.L_29 - .L_28)


	//   ....[0]....
.L_28:
        /*0060*/ 	.word	0x00000080


	//   ....[1]....
        /*0064*/ 	.word	0x00001e30


	//----- nvinfo : EIATTR_CBANK_PARAM_SIZE
	.align		4
.L_29:
        /*0068*/ 	.byte	0x03, 0x19
        /*006a*/ 	.short	0x0014


	//----- nvinfo : EIATTR_PARAM_CBANK
	.align		4
        /*006c*/ 	.byte	0x04, 0x0a
        /*006e*/ 	.short	(.L_31 - .L_30)
	.align		4
.L_30:
        /*0070*/ 	.word	index@(.nv.constant0._Z6phase3Piiii)
        /*0074*/ 	.short	0x0380
        /*0076*/ 	.short	0x0014


	//----- nvinfo : EIATTR_SW_WAR
	.align		4
.L_31:
        /*0078*/ 	.byte	0x04, 0x36
        /*007a*/ 	.short	(.L_33 - .L_32)
.L_32:
        /*007c*/ 	.word	0x00000008
.L_33:


//--------------------- .nv.info._Z6phase2Piii    --------------------------
	.section	.nv.info._Z6phase2Piii,"",@"SHT_CUDA_INFO"
	.sectionflags	@""
	.align	4


	//----- nvinfo : EIATTR_CUDA_API_VERSION
	.align		4
        /*0000*/ 	.byte	0x04, 0x37
        /*0002*/ 	.short	(.L_35 - .L_34)
.L_34:
        /*0004*/ 	.word	0x00000082


	//----- nvinfo : EIATTR_KPARAM_INFO
	.align		4
.L_35:
        /*0008*/ 	.byte	0x04, 0x17
        /*000a*/ 	.short	(.L_37 - .L_36)
.L_36:
        /*000c*/ 	.word	0x00000000
        /*0010*/ 	.short	0x0002
        /*0012*/ 	.short	0x000c
        /*0014*/ 	.byte	0x00, 0xf0, 0x11, 0x00


	//----- nvinfo : EIATTR_KPARAM_INFO
	.align		4
.L_37:
        /*0018*/ 	.byte	0x04, 0x17
        /*001a*/ 	.short	(.L_39 - .L_38)
.L_38:
        /*001c*/ 	.word	0x00000000
        /*0020*/ 	.short	0x0001
        /*0022*/ 	.short	0x0008
        /*0024*/ 	.byte	0x00, 0xf0, 0x11, 0x00


	//----- nvinfo : EIATTR_KPARAM_INFO
	.align		4
.L_39:
        /*0028*/ 	.byte	0x04, 0x17
        /*002a*/ 	.short	(.L_41 - .L_40)
.L_40:
        /*002c*/ 	.word	0x00000000
        /*0030*/ 	.short	0x0000
        /*0032*/ 	.short	0x0000
        /*0034*/ 	.byte	0x00, 0xf5, 0x21, 0x00


	//----- nvinfo : EIATTR_SPARSE_MMA_MASK
	.align		4
.L_41:
        /*0038*/ 	.byte	0x03, 0x50
        /*003a*/ 	.short	0x0000


	//----- nvinfo : EIATTR_MAXREG_COUNT
	.align		4
        /*003c*/ 	.byte	0x03, 0x1b
        /*003e*/ 	.short	0x00ff


	//----- nvinfo : EIATTR_NUM_BARRIERS
	.align		4
        /*0040*/ 	.byte	0x02, 0x4c
        /*0042*/ 	.byte	0x01
	.zero		1


	//----- nvinfo : EIATTR_MERCURY_ISA_VERSION
	.align		4
        /*0044*/ 	.byte	0x03, 0x5f
        /*0046*/ 	.short	0x0101


	//----- nvinfo : EIATTR_VRC_CTA_INIT_COUNT
	.align		4
        /*0048*/ 	.byte	0x02, 0x4a
	.zero		1
	.zero		1


	//----- nvinfo : EIATTR_EXIT_INSTR_OFFSETS
	.align		4
        /*004c*/ 	.byte	0x04, 0x1c
        /*004e*/ 	.short	(.L_43 - .L_42)


	//   ....[0]....
.L_42:
        /*0050*/ 	.word	0x00000040


	//   ....[1]....
        /*0054*/ 	.word	0x000072d0


	//----- nvinfo : EIATTR_CBANK_PARAM_SIZE
	.align		4
.L_43:
        /*0058*/ 	.byte	0x03, 0x19
        /*005a*/ 	.short	0x0010


	//----- nvinfo : EIATTR_PARAM_CBANK
	.align		4
        /*005c*/ 	.byte	0x04, 0x0a
        /*005e*/ 	.short	(.L_45 - .L_44)
	.align		4
.L_44:
        /*0060*/ 	.word	index@(.nv.constant0._Z6phase2Piii)
        /*0064*/ 	.short	0x0380
        /*0066*/ 	.short	0x0010


	//----- nvinfo : EIATTR_SW_WAR
	.align		4
.L_45:
        /*0068*/ 	.byte	0x04, 0x36
        /*006a*/ 	.short	(.L_47 - .L_46)
.L_46:
        /*006c*/ 	.word	0x00000008
.L_47:


//--------------------- .nv.info._Z6phase1Piii    --------------------------
	.section	.nv.info._Z6phase1Piii,"",@"SHT_CUDA_INFO"
	.sectionflags	@""
	.align	4


	//----- nvinfo : EIATTR_CUDA_API_VERSION
	.align		4
        /*0000*/ 	.byte	0x04, 0x37
        /*0002*/ 	.short	(.L_49 - .L_48)
.L_48:
        /*0004*/ 	.word	0x00000082


	//----- nvinfo : EIATTR_KPARAM_INFO
	.align		4
.L_49:
        /*0008*/ 	.byte	0x04, 0x17
        /*000a*/ 	.short	(.L_51 - .L_50)
.L_50:
        /*000c*/ 	.word	0x00000000
        /*0010*/ 	.short	0x0002
        /*0012*/ 	.short	0x000c
        /*0014*/ 	.byte	0x00, 0xf0, 0x11, 0x00


	//----- nvinfo : EIATTR_KPARAM_INFO
	.align		4
.L_51:
        /*0018*/ 	.byte	0x04, 0x17
        /*001a*/ 	.short	(.L_53 - .L_52)
.L_52:
        /*001c*/ 	.word	0x00000000
        /*0020*/ 	.short	0x0001
        /*0022*/ 	.short	0x0008
        /*0024*/ 	.byte	0x00, 0xf0, 0x11, 0x00


	//----- nvinfo : EIATTR_KPARAM_INFO
	.align		4
.L_53:
        /*0028*/ 	.byte	0x04, 0x17
        /*002a*/ 	.short	(.L_55 - .L_54)
.L_54:
        /*002c*/ 	.word	0x00000000
        /*0030*/ 	.short	0x0000
        /*0032*/ 	.short	0x0000
        /*0034*/ 	.byte	0x00, 0xf5, 0x21, 0x00


	//----- nvinfo : EIATTR_SPARSE_MMA_MASK
	.align		4
.L_55:
        /*0038*/ 	.byte	0x03, 0x50
        /*003a*/ 	.short	0x0000


	//----- nvinfo : EIATTR_MAXREG_COUNT
	.align		4
        /*003c*/ 	.byte	0x03, 0x1b
        /*003e*/ 	.short	0x00ff


	//----- nvinfo : EIATTR_NUM_BARRIERS
	.align		4
        /*0040*/ 	.byte	0x02, 0x4c
        /*0042*/ 	.byte	0x01
	.zero		1


	//----- nvinfo : EIATTR_MERCURY_ISA_VERSION
	.align		4
        /*0044*/ 	.byte	0x03, 0x5f
        /*0046*/ 	.short	0x0101


	//----- nvinfo : EIATTR_VRC_CTA_INIT_COUNT
	.align		4
        /*0048*/ 	.byte	0x02, 0x4a
	.zero		1
	.zero		1


	//----- nvinfo : EIATTR_EXIT_INSTR_OFFSETS
	.align		4
        /*004c*/ 	.byte	0x04, 0x1c
        /*004e*/ 	.short	(.L_57 - .L_56)


	//   ....[0]....
.L_56:
        /*0050*/ 	.word	0x00005630


	//----- nvinfo : EIATTR_CBANK_PARAM_SIZE
	.align		4
.L_57:
        /*0054*/ 	.byte	0x03, 0x19
        /*0056*/ 	.short	0x0010


	//----- nvinfo : EIATTR_PARAM_CBANK
	.align		4
        /*0058*/ 	.byte	0x04, 0x0a
        /*005a*/ 	.short	(.L_59 - .L_58)
	.align		4
.L_58:
        /*005c*/ 	.word	index@(.nv.constant0._Z6phase1Piii)
        /*0060*/ 	.short	0x0380
        /*0062*/ 	.short	0x0010


	//----- nvinfo : EIATTR_SW_WAR
	.align		4
.L_59:
        /*0064*/ 	.byte	0x04, 0x36
        /*0066*/ 	.short	(.L_61 - .L_60)
.L_60:
        /*0068*/ 	.word	0x00000008
.L_61:


//--------------------- .nv.callgraph             --------------------------
	.section	.nv.callgraph,"",@"SHT_CUDA_CALLGRAPH"
	.align	4
	.sectionentsize	8
	.align		4
        /*0000*/ 	.word	0x00000000
	.align		4
        /*0004*/ 	.word	0xffffffff
	.align		4
        /*0008*/ 	.word	0x00000000
	.align		4
        /*000c*/ 	.word	0xfffffffe
	.align		4
        /*0010*/ 	.word	0x00000000
	.align		4
        /*0014*/ 	.word	0xfffffffd
	.align		4
        /*0018*/ 	.word	0x00000000
	.align		4
        /*001c*/ 	.word	0xfffffffc


//--------------------- .text._Z6phase3Piiii      --------------------------
	.section	.text._Z6phase3Piiii,"ax",@progbits
	.align	128
        .global         _Z6phase3Piiii
        .type           _Z6phase3Piiii,@function
        .size           _Z6phase3Piiii,(.L_x_131 - _Z6phase3Piiii)
        .other          _Z6phase3Piiii,@"STO_CUDA_ENTRY STV_DEFAULT"
_Z6phase3Piiii:
.text._Z6phase3Piiii:
[----:B------:R-:W-:Y:S08]  /*0000*/  LDC R1, c[0x0][0x37c] ;  /* 0x0000df00ff017b82 */ /* 0x000ff00000000800 */
[----:B------:R-:W0:Y:S01]  /*0010*/  S2UR UR4, SR_CTAID.Y ;  /* 0x00000000000479c3 */ /* 0x000e220000002600 */
[----:B------:R-:W1:Y:S07]  /*0020*/  S2R R12, SR_CTAID.X ;  /* 0x00000000000c7919 */ /* 0x000e6e0000002500 */
[----:B------:R-:W0:Y:S08]  /*0030*/  LDC R5, c[0x0][0x390] ;  /* 0x0000e400ff057b82 */ /* 0x000e300000000800 */
[----:B------:R-:W2:Y:S01]  /*0040*/  LDC R7, c[0x0][0x388] ;  /* 0x0000e200ff077b82 */ /* 0x000ea20000000800 */
[----:B0-----:R-:W-:-:S05]  /*0050*/  VIADD R5, R5, UR4 ;  /* 0x0000000405057c36 */ /* 0x001fca0008000000 */
[----:B--2---:R-:W-:-:S04]  /*0060*/  ISETP.NE.AND P0, PT, R5, R7, PT ;  /* 0x000000070500720c */ /* 0x004fc80003f05270 */
[----:B-1----:R-:W-:-:S13]  /*0070*/  ISETP.EQ.OR P0, PT, R12, R7, !P0 ;  /* 0x000000070c00720c */ /* 0x002fda0004702670 */
[----:B------:R-:W-:Y:S05]  /*0080*/  @P0 EXIT ;  /* 0x000000000000094d */ /* 0x000fea0003800000 */
[----:B------:R-:W0:Y:S01]  /*0090*/  S2R R0, SR_TID.Y ;  /* 0x0000000000007919 */ /* 0x000e220000002200 */
[----:B------:R-:W1:Y:S01]  /*00a0*/  LDC R6, c[0x0][0x38c] ;  /* 0x0000e300ff067b82 */ /* 0x000e620000000800 */
[----:B------:R-:W2:Y:S01]  /*00b0*/  LDCU.64 UR8, c[0x0][0x358] ;  /* 0x00006b00ff0877ac */ /* 0x000ea20008000a00 */
[----:B------:R-:W3:Y:S06]  /*00c0*/  S2R R3, SR_TID.X ;  /* 0x0000000000037919 */ /* 0x000eec0000002100 */
[----:B------:R-:W4:Y:S01]  /*00d0*/  LDC.64 R20, c[0x0][0x380] ;  /* 0x0000e000ff147b82 */ /* 0x000f220000000a00 */
[----:B0-----:R-:W-:-:S02]  /*00e0*/  IMAD R5, R5, 0x40, R0 ;  /* 0x0000004005057824 */ /* 0x001fc400078e0200 */
[--C-:B---3--:R-:W-:Y:S02]  /*00f0*/  IMAD R2, R7, 0x40, R3.reuse ;  /* 0x0000004007027824 */ /* 0x108fe400078e0203 */
[-C--:B-1----:R-:W-:Y:S02]  /*0100*/  IMAD R13, R5, R6.reuse, RZ ;  /* 0x00000006050d7224 */ /* 0x082fe400078e02ff */
[----:B------:R-:W-:Y:S02]  /*0110*/  IMAD R12, R12, 0x40, R3 ;  /* 0x000000400c0c7824 */ /* 0x000fe400078e0203 */
[----:B------:R-:W-:Y:S02]  /*0120*/  IMAD R7, R7, 0x40, R0 ;  /* 0x0000004007077824 */ /* 0x000fe400078e0200 */
[----:B------:R-:W-:Y:S02]  /*0130*/  IMAD R5, R5, R6, R2 ;  /* 0x0000000605057224 */ /* 0x000fe400078e0202 */
[----:B------:R-:W-:-:S02]  /*0140*/  IMAD R15, R6, 0x20, R13 ;  /* 0x00000020060f7824 */ /* 0x000fc400078e020d */
[----:B------:R-:W-:Y:S02]  /*0150*/  IMAD R7, R7, R6, R12 ;  /* 0x0000000607077224 */ /* 0x000fe400078e020c */
[----:B----4-:R-:W-:-:S04]  /*0160*/  IMAD.WIDE R4, R5, 0x4, R20 ;  /* 0x0000000405047825 */ /* 0x010fc800078e0214 */
[----:B------:R-:W-:Y:S01]  /*0170*/  IMAD.IADD R9, R2, 0x1, R15 ;  /* 0x0000000102097824 */ /* 0x000fe200078e020f */
[----:B--2---:R-:W2:Y:S01]  /*0180*/  LDG.E R16, desc[UR8][R4.64+0x80] ;  /* 0x0000800804107981 */ /* 0x004ea2000c1e1900 */
[----:B------:R-:W-:Y:S02]  /*0190*/  IMAD R17, R6, 0x20, R7 ;  /* 0x0000002006117824 */ /* 0x000fe400078e0207 */
[--C-:B------:R-:W-:Y:S01]  /*01a0*/  IMAD.WIDE R10, R7, 0x4, R20.reuse ;  /* 0x00000004070a7825 */ /* 0x100fe200078e0214 */
[----:B------:R0:W3:Y:S03]  /*01b0*/  LDG.E R2, desc[UR8][R4.64] ;  /* 0x0000000804027981 */ /* 0x0000e6000c1e1900 */
[--C-:B------:R-:W-:Y:S01]  /*01c0*/  IMAD.WIDE R8, R9, 0x4, R20.reuse ;  /* 0x0000000409087825 */ /* 0x100fe200078e0214 */
[----:B------:R-:W4:Y:S03]  /*01d0*/  LDG.E R14, desc[UR8][R10.64] ;  /* 0x000000080a0e7981 */ /* 0x000f26000c1e1900 */
[----:B------:R-:W-:Y:S01]  /*01e0*/  IMAD.WIDE R6, R17, 0x4, R20 ;  /* 0x0000000411067825 */ /* 0x000fe200078e0214 */
[----:B------:R1:W5:Y:S04]  /*01f0*/  LDG.E R18, desc[UR8][R10.64+0x80] ;  /* 0x000080080a127981 */ /* 0x000368000c1e1900 */
[----:B------:R-:W5:Y:S04]  /*0200*/  LDG.E R24, desc[UR8][R8.64] ;  /* 0x0000000808187981 */ /* 0x000f68000c1e1900 */
[----:B------:R-:W5:Y:S04]  /*0210*/  LDG.E R26, desc[UR8][R6.64] ;  /* 0x00000008061a7981 */ /* 0x000f68000c1e1900 */
[----:B------:R-:W5:Y:S04]  /*0220*/  LDG.E R28, desc[UR8][R8.64+0x80] ;  /* 0x00008008081c7981 */ /* 0x000f68000c1e1900 */
[----:B------:R-:W5:Y:S01]  /*0230*/  LDG.E R27, desc[UR8][R6.64+0x80] ;  /* 0x00008008061b7981 */ /* 0x000f62000c1e1900 */
[----:B------:R-:W1:Y:S01]  /*0240*/  S2UR UR6, SR_CgaCtaId ;  /* 0x00000000000679c3 */ /* 0x000e620000008800 */
[----:B------:R-:W-:-:S02]  /*0250*/  UMOV UR4, 0x400 ;  /* 0x0000040000047882 */ /* 0x000fc40000000000 */
[----:B------:R-:W-:Y:S01]  /*0260*/  UIADD3 UR5, UPT, UPT, UR4, 0x4000, URZ ;  /* 0x0000400004057890 */ /* 0x000fe2000fffe0ff */
[----:B0-----:R-:W-:-:S03]  /*0270*/  IMAD R4, R0, 0x40, R3 ;  /* 0x0000004000047824 */ /* 0x001fc600078e0203 */
[----:B-1----:R-:W-:Y:S02]  /*0280*/  ULEA UR5, UR6, UR5, 0x18 ;  /* 0x0000000506057291 */ /* 0x002fe4000f8ec0ff */
[----:B------:R-:W-:-:S04]  /*0290*/  ULEA UR4, UR6, UR4, 0x18 ;  /* 0x0000000406047291 */ /* 0x000fc8000f8ec0ff */
[C---:B------:R-:W-:Y:S02]  /*02a0*/  LEA R11, R4.reuse, UR5, 0x2 ;  /* 0x00000005040b7c11 */ /* 0x040fe4000f8e10ff */
[----:B------:R-:W-:Y:S01]  /*02b0*/  LEA R25, R4, UR4, 0x2 ;  /* 0x0000000404197c11 */ /* 0x000fe2000f8e10ff */
[----:B------:R-:W-:Y:S02]  /*02c0*/  IMAD.IADD R23, R13, 0x1, R12 ;  /* 0x000000010d177824 */ /* 0x000fe400078e020c */
[----:B------:R-:W-:Y:S02]  /*02d0*/  IMAD.IADD R15, R12, 0x1, R15 ;  /* 0x000000010c0f7824 */ /* 0x000fe400078e020f */
[----:B------:R-:W-:-:S04]  /*02e0*/  IMAD.WIDE R22, R23, 0x4, R20 ;  /* 0x0000000417167825 */ /* 0x000fc800078e0214 */
[----:B------:R-:W-:Y:S01]  /*02f0*/  IMAD.WIDE R20, R15, 0x4, R20 ;  /* 0x000000040f147825 */ /* 0x000fe200078e0214 */
[----:B---3--:R0:W-:Y:S04]  /*0300*/  STS [R11], R2 ;  /* 0x000000020b007388 */ /* 0x0081e80000000800 */
[----:B----4-:R-:W-:Y:S04]  /*0310*/  STS [R25], R14 ;  /* 0x0000000e19007388 */ /* 0x010fe80000000800 */
[----:B--2---:R-:W-:Y:S04]  /*0320*/  STS [R11+0x80], R16 ;  /* 0x000080100b007388 */ /* 0x004fe80000000800 */
[----:B-----5:R-:W-:Y:S04]  /*0330*/  STS [R25+0x80], R18 ;  /* 0x0000801219007388 */ /* 0x020fe80000000800 */
[----:B------:R-:W-:Y:S04]  /*0340*/  STS [R11+0x2000], R24 ;  /* 0x002000180b007388 */ /* 0x000fe80000000800 */
[----:B------:R-:W-:Y:S04]  /*0350*/  STS [R25+0x2000], R26 ;  /* 0x0020001a19007388 */ /* 0x000fe80000000800 */
[----:B------:R-:W-:Y:S04]  /*0360*/  STS [R11+0x2080], R28 ;  /* 0x0020801c0b007388 */ /* 0x000fe80000000800 */
[----:B------:R-:W-:Y:S01]  /*0370*/  STS [R25+0x2080], R27 ;  /* 0x0020801b19007388 */ /* 0x000fe20000000800 */
[----:B------:R-:W-:Y:S06]  /*0380*/  BAR.SYNC.DEFER_BLOCKING 0x0 ;  /* 0x0000000000007b1d */ /* 0x000fec0000010000 */
[----:B------:R-:W2:Y:S04]  /*0390*/  LDG.E R29, desc[UR8][R22.64] ;  /* 0x00000008161d7981 */ /* 0x000ea8000c1e1900 */
[----:B------:R-:W3:Y:S04]  /*03a0*/  LDG.E R8, desc[UR8][R20.64] ;  /* 0x0000000814087981 */ /* 0x000ee8000c1e1900 */
[----:B------:R-:W4:Y:S04]  /*03b0*/  LDG.E R9, desc[UR8][R22.64+0x80] ;  /* 0x0000800816097981 */ /* 0x000f28000c1e1900 */
[----:B------:R-:W5:Y:S01]  /*03c0*/  LDG.E R5, desc[UR8][R20.64+0x80] ;  /* 0x0000800814057981 */ /* 0x000f62000c1e1900 */
[----:B0-----:R-:W-:-:S02]  /*03d0*/  LEA R2, R3, UR4, 0x2 ;  /* 0x0000000403027c11 */ /* 0x001fc4000f8e10ff */
[----:B------:R-:W-:-:S03]  /*03e0*/  LEA R0, R0, UR5, 0x8 ;  /* 0x0000000500007c11 */ /* 0x000fc6000f8e40ff */
[----:B------:R-:W-:Y:S04]  /*03f0*/  LDS R10, [R2] ;  /* 0x00000000020a7984 */ /* 0x000fe80000000800 */
[----:B------:R-:W2:Y:S04]  /*0400*/  LDS.128 R12, [R0] ;  /* 0x00000000000c7984 */ /* 0x000ea80000000c00 */
[----:B------:R-:W3:Y:S04]  /*0410*/  LDS.128 R16, [R0+0x2000] ;  /* 0x0020000000107984 */ /* 0x000ee80000000c00 */
[----:B------:R-:W4:Y:S04]  /*0420*/  LDS R11, [R2+0x80] ;  /* 0x00008000020b7984 */ /* 0x000f280000000800 */
[----:B------:R-:W0:Y:S04]  /*0430*/  LDS R6, [R2+0x100] ;  /* 0x0001000002067984 */ /* 0x000e280000000800 */
[----:B------:R-:W1:Y:S04]  /*0440*/  LDS R4, [R2+0x180] ;  /* 0x0001800002047984 */ /* 0x000e680000000800 */
[----:B------:R-:W1:Y:S04]  /*0450*/  LDS R7, [R2+0x200] ;  /* 0x0002000002077984 */ /* 0x000e680000000800 */
[----:B------:R-:W1:Y:S04]  /*0460*/  LDS R3, [R2+0x280] ;  /* 0x0002800002037984 */ /* 0x000e680000000800 */
[----:B------:R-:W1:Y:S04]  /*0470*/  LDS R26, [R2+0x300] ;  /* 0x00030000021a7984 */ /* 0x000e680000000800 */
[----:B------:R-:W1:Y:S04]  /*0480*/  LDS R24, [R2+0x380] ;  /* 0x0003800002187984 */ /* 0x000e680000000800 */
[----:B------:R-:W-:Y:S04]  /*0490*/  LDS R28, [R2+0x580] ;  /* 0x00058000021c7984 */ /* 0x000fe80000000800 */
[----:B------:R-:W-:Y:S01]  /*04a0*/  LDS R25, [R2+0x600] ;  /* 0x0006000002197984 */ /* 0x000fe20000000800 */
[----:B--2---:R-:W-:-:S02]  /*04b0*/  VIADDMNMX R29, R10, R12, R29, PT ;  /* 0x0000000c0a1d7246 */ /* 0x004fc4000380011d */
[----:B---3--:R-:W-:Y:S02]  /*04c0*/  VIADDMNMX R8, R10, R16, R8, PT ;  /* 0x000000100a087246 */ /* 0x008fe40003800108 */
[C---:B----4-:R-:W-:Y:S02]  /*04d0*/  VIADDMNMX R9, R11.reuse, R12, R9, PT ;  /* 0x0000000c0b097246 */ /* 0x050fe40003800109 */
[----:B-----5:R-:W-:Y:S02]  /*04e0*/  VIADDMNMX R5, R11, R16, R5, PT ;  /* 0x000000100b057246 */ /* 0x020fe40003800105 */
[C---:B0-----:R-:W-:Y:S02]  /*04f0*/  VIADDMNMX R12, R6.reuse, R13, R29, PT ;  /* 0x0000000d060c7246 */ /* 0x041fe4000380011d */
[----:B------:R-:W-:Y:S02]  /*0500*/  VIADDMNMX R8, R6, R17, R8, PT ;  /* 0x0000001106087246 */ /* 0x000fe40003800108 */
[----:B-1----:R-:W-:-:S02]  /*0510*/  VIADDMNMX R9, R4, R13, R9, PT ;  /* 0x0000000d04097246 */ /* 0x002fc40003800109 */
[----:B------:R-:W-:Y:S01]  /*0520*/  VIADDMNMX R5, R4, R17, R5, PT ;  /* 0x0000001104057246 */ /* 0x000fe20003800105 */
[----:B------:R-:W-:Y:S01]  /*0530*/  LDS R13, [R2+0x480] ;  /* 0x00048000020d7984 */ /* 0x000fe20000000800 */
[C---:B------:R-:W-:Y:S02]  /*0540*/  VIADDMNMX R12, R7.reuse, R14, R12, PT ;  /* 0x0000000e070c7246 */ /* 0x040fe4000380010c */
[----:B------:R-:W-:Y:S01]  /*0550*/  VIADDMNMX R16, R7, R18, R8, PT ;  /* 0x0000001207107246 */ /* 0x000fe20003800108 */
[----:B------:R-:W-:Y:S01]  /*0560*/  LDS R17, [R2+0x500] ;  /* 0x0005000002117984 */ /* 0x000fe20000000800 */
[C---:B------:R-:W-:Y:S02]  /*0570*/  VIADDMNMX R14, R3.reuse, R14, R9, PT ;  /* 0x0000000e030e7246 */ /* 0x040fe40003800109 */
[----:B------:R-:W-:Y:S01]  /*0580*/  VIADDMNMX R18, R3, R18, R5, PT ;  /* 0x0000001203127246 */ /* 0x000fe20003800105 */
[----:B------:R-:W0:Y:S04]  /*0590*/  LDS.128 R8, [R0+0x2010] ;  /* 0x0020100000087984 */ /* 0x000e280000000c00 */
[----:B------:R-:W1:Y:S04]  /*05a0*/  LDS R3, [R2+0x400] ;  /* 0x0004000002037984 */ /* 0x000e680000000800 */
[----:B------:R-:W2:Y:S01]  /*05b0*/  LDS.128 R4, [R0+0x10] ;  /* 0x0000100000047984 */ /* 0x000ea20000000c00 */
[----:B------:R-:W-:-:S02]  /*05c0*/  VIADDMNMX R12, R26, R15, R12, PT ;  /* 0x0000000f1a0c7246 */ /* 0x000fc4000380010c */
[----:B------:R-:W-:Y:S02]  /*05d0*/  VIADDMNMX R14, R24, R15, R14, PT ;  /* 0x0000000f180e7246 */ /* 0x000fe4000380010e */
[----:B------:R-:W3:Y:S01]  /*05e0*/  LDS R15, [R2+0x680] ;  /* 0x00068000020f7984 */ /* 0x000ee20000000800 */
[-C--:B------:R-:W-:Y:S02]  /*05f0*/  VIADDMNMX R16, R26, R19.reuse, R16, PT ;  /* 0x000000131a107246 */ /* 0x080fe40003800110 */
[----:B------:R-:W-:Y:S01]  /*0600*/  VIADDMNMX R18, R24, R19, R18, PT ;  /* 0x0000001318127246 */ /* 0x000fe20003800112 */
[----:B------:R-:W-:Y:S04]  /*0610*/  LDS R26, [R2+0x780] ;  /* 0x00078000021a7984 */ /* 0x000fe80000000800 */
[----:B------:R-:W4:Y:S01]  /*0620*/  LDS R24, [R2+0x700] ;  /* 0x0007000002187984 */ /* 0x000f220000000800 */
[----:B0-----:R-:W-:-:S02]  /*0630*/  VIADDMNMX R18, R13, R8, R18, PT ;  /* 0x000000080d127246 */ /* 0x001fc40003800112 */
[C---:B-1----:R-:W-:Y:S02]  /*0640*/  VIADDMNMX R16, R3.reuse, R8, R16, PT ;  /* 0x0000000803107246 */ /* 0x042fe40003800110 */
[-C--:B--2---:R-:W-:Y:S02]  /*0650*/  VIADDMNMX R12, R3, R4.reuse, R12, PT ;  /* 0x00000004030c7246 */ /* 0x084fe4000380010c */
[----:B------:R-:W-:Y:S01]  /*0660*/  VIADDMNMX R14, R13, R4, R14, PT ;  /* 0x000000040d0e7246 */ /* 0x000fe2000380010e */
[----:B------:R-:W-:Y:S01]  /*0670*/  LDS R3, [R2+0x800] ;  /* 0x0008000002037984 */ /* 0x000fe20000000800 */
[C---:B------:R-:W-:Y:S02]  /*0680*/  VIADDMNMX R4, R17.reuse, R5, R12, PT ;  /* 0x0000000511047246 */ /* 0x040fe4000380010c */
[----:B------:R-:W-:Y:S02]  /*0690*/  VIADDMNMX R8, R17, R9, R16, PT ;  /* 0x0000000911087246 */ /* 0x000fe40003800110 */
[----:B------:R-:W-:-:S02]  /*06a0*/  VIADDMNMX R14, R28, R5, R14, PT ;  /* 0x000000051c0e7246 */ /* 0x000fc4000380010e */
[----:B------:R-:W-:Y:S01]  /*06b0*/  VIADDMNMX R18, R28, R9, R18, PT ;  /* 0x000000091c127246 */ /* 0x000fe20003800112 */
[----:B------:R-:W-:Y:S01]  /*06c0*/  LDS R5, [R2+0x880] ;  /* 0x0008800002057984 */ /* 0x000fe20000000800 */
[C---:B------:R-:W-:Y:S02]  /*06d0*/  VIADDMNMX R4, R25.reuse, R6, R4, PT ;  /* 0x0000000619047246 */ /* 0x040fe40003800104 */
[----:B------:R-:W-:Y:S01]  /*06e0*/  VIADDMNMX R8, R25, R10, R8, PT ;  /* 0x0000000a19087246 */ /* 0x000fe20003800108 */
[----:B------:R-:W-:Y:S01]  /*06f0*/  LDS R9, [R2+0x900] ;  /* 0x0009000002097984 */ /* 0x000fe20000000800 */
[C---:B---3--:R-:W-:Y:S02]  /*0700*/  VIADDMNMX R6, R15.reuse, R6, R14, PT ;  /* 0x000000060f067246 */ /* 0x048fe4000380010e */
[----:B------:R-:W-:Y:S01]  /*0710*/  VIADDMNMX R10, R15, R10, R18, PT ;  /* 0x0000000a0f0a7246 */ /* 0x000fe20003800112 */
[----:B------:R-:W-:Y:S04]  /*0720*/  LDS R28, [R2+0x980] ;  /* 0x00098000021c7984 */ /* 0x000fe80000000800 */
[----:B------:R-:W0:Y:S04]  /*0730*/  LDS.128 R12, [R0+0x20] ;  /* 0x00002000000c7984 */ /* 0x000e280000000c00 */
[----:B------:R-:W1:Y:S01]  /*0740*/  LDS.128 R16, [R0+0x2020] ;  /* 0x0020200000107984 */ /* 0x000e620000000c00 */
[----:B----4-:R-:W-:-:S02]  /*0750*/  VIADDMNMX R4, R24, R7, R4, PT ;  /* 0x0000000718047246 */ /* 0x010fc40003800104 */
[----:B------:R-:W-:Y:S01]  /*0760*/  VIADDMNMX R6, R26, R7, R6, PT ;  /* 0x000000071a067246 */ /* 0x000fe20003800106 */
[----:B------:R-:W2:Y:S04]  /*0770*/  LDS R25, [R2+0xa00] ;  /* 0x000a000002197984 */ /* 0x000ea80000000800 */
[----:B------:R-:W3:Y:S01]  /*0780*/  LDS R7, [R2+0xa80] ;  /* 0x000a800002077984 */ /* 0x000ee20000000800 */
[-C--:B------:R-:W-:Y:S02]  /*0790*/  VIADDMNMX R8, R24, R11.reuse, R8, PT ;  /* 0x0000000b18087246 */ /* 0x080fe40003800108 */
[----:B------:R-:W-:Y:S01]  /*07a0*/  VIADDMNMX R10, R26, R11, R10, PT ;  /* 0x0000000b1a0a7246 */ /* 0x000fe2000380010a */
[----:B------:R-:W4:Y:S04]  /*07b0*/  LDS R24, [R2+0xb00] ;  /* 0x000b000002187984 */ /* 0x000f280000000800 */
[----:B------:R-:W5:Y:S01]  /*07c0*/  LDS R26, [R2+0xb80] ;  /* 0x000b8000021a7984 */ /* 0x000f620000000800 */
[----:B0-----:R-:W-:-:S02]  /*07d0*/  VIADDMNMX R4, R3, R12, R4, PT ;  /* 0x0000000c03047246 */ /* 0x001fc40003800104 */
[----:B------:R-:W-:Y:S02]  /*07e0*/  VIADDMNMX R6, R5, R12, R6, PT ;  /* 0x0000000c05067246 */ /* 0x000fe40003800106 */
[-C--:B-1----:R-:W-:Y:S02]  /*07f0*/  VIADDMNMX R8, R3, R16.reuse, R8, PT ;  /* 0x0000001003087246 */ /* 0x082fe40003800108 */
[----:B------:R-:W-:Y:S01]  /*0800*/  VIADDMNMX R10, R5, R16, R10, PT ;  /* 0x00000010050a7246 */ /* 0x000fe2000380010a */
[----:B------:R-:W-:Y:S01]  /*0810*/  LDS R3, [R2+0xc00] ;  /* 0x000c000002037984 */ /* 0x000fe20000000800 */
[C---:B------:R-:W-:Y:S02]  /*0820*/  VIADDMNMX R4, R9.reuse, R13, R4, PT ;  /* 0x0000000d09047246 */ /* 0x040fe40003800104 */
[----:B------:R-:W-:Y:S02]  /*0830*/  VIADDMNMX R8, R9, R17, R8, PT ;  /* 0x0000001109087246 */ /* 0x000fe40003800108 */
[----:B------:R-:W-:-:S02]  /*0840*/  VIADDMNMX R6, R28, R13, R6, PT ;  /* 0x0000000d1c067246 */ /* 0x000fc40003800106 */
[----:B------:R-:W-:Y:S01]  /*0850*/  VIADDMNMX R10, R28, R17, R10, PT ;  /* 0x000000111c0a7246 */ /* 0x000fe2000380010a */
[----:B------:R-:W-:Y:S01]  /*0860*/  LDS R13, [R2+0xc80] ;  /* 0x000c8000020d7984 */ /* 0x000fe20000000800 */
[C---:B--2---:R-:W-:Y:S02]  /*0870*/  VIADDMNMX R12, R25.reuse, R14, R4, PT ;  /* 0x0000000e190c7246 */ /* 0x044fe40003800104 */
        /* <DEDUP_REMOVED lines=8> */
[----:B-----5:R-:W-:Y:S01]  /*0900*/  VIADDMNMX R14, R26, R15, R14, PT ;  /* 0x0000000f1a0e7246 */ /* 0x020fe2000380010e */
        /* <DEDUP_REMOVED lines=288> */
[----:B------:R-:W-:-:S03]  /*1b10*/  VIADDMNMX R8, R24, R11, R8, PT ;  /* 0x0000000b18087246 */ /* 0x000fc60003800108 */
[----:B------:R-:W4:Y:S01]  /*1b20*/  LDS R24, [R2+0x3b00] ;  /* 0x003b000002187984 */ /* 0x000f220000000800 */
[----:B------:R-:W-:-:S03]  /*1b30*/  VIADDMNMX R10, R26, R11, R10, PT ;  /* 0x0000000b1a0a7246 */ /* 0x000fc6000380010a */
[----:B------:R-:W5:Y:S01]  /*1b40*/  LDS R26, [R2+0x3b80] ;  /* 0x003b8000021a7984 */ /* 0x000f620000000800 */
[-C--:B0-----:R-:W-:Y:S02]  /*1b50*/  VIADDMNMX R4, R3, R12.reuse, R4, PT ;  /* 0x0000000c03047246 */ /* 0x081fe40003800104 */
[----:B------:R-:W-:Y:S02]  /*1b60*/  VIADDMNMX R6, R5, R12, R6, PT ;  /* 0x0000000c05067246 */ /* 0x000fe40003800106 */
[-C--:B-1----:R-:W-:Y:S02]  /*1b70*/  VIADDMNMX R8, R3, R16.reuse, R8, PT ;  /* 0x0000001003087246 */ /* 0x082fe40003800108 */
[----:B------:R-:W-:Y:S01]  /*1b80*/  VIADDMNMX R10, R5, R16, R10, PT ;  /* 0x00000010050a7246 */ /* 0x000fe2000380010a */
[----:B------:R-:W-:Y:S01]  /*1b90*/  LDS R3, [R2+0x3c80] ;  /* 0x003c800002037984 */ /* 0x000fe20000000800 */
[C---:B------:R-:W-:Y:S02]  /*1ba0*/  VIADDMNMX R4, R9.reuse, R13, R4, PT ;  /* 0x0000000d09047246 */ /* 0x040fe40003800104 */
[----:B------:R-:W-:Y:S01]  /*1bb0*/  VIADDMNMX R8, R9, R17, R8, PT ;  /* 0x0000001109087246 */ /* 0x000fe20003800108 */
[----:B------:R-:W-:Y:S01]  /*1bc0*/  LDS R16, [R2+0x3d80] ;  /* 0x003d800002107984 */ /* 0x000fe20000000800 */
        /* <DEDUP_REMOVED lines=9> */
[----:B------:R-:W0:Y:S01]  /*1c60*/  LDS.128 R4, [R0+0xf0] ;  /* 0x0000f00000047984 */ /* 0x000e220000000c00 */
[----:B----4-:R-:W-:-:S03]  /*1c70*/  VIADDMNMX R12, R24, R15, R12, PT ;  /* 0x0000000f180c7246 */ /* 0x010fc6000380010c */
[----:B------:R-:W1:Y:S01]  /*1c80*/  LDS.128 R8, [R0+0x20f0] ;  /* 0x0020f00000087984 */ /* 0x000e620000000c00 */
[----:B------:R-:W-:-:S03]  /*1c90*/  VIADDMNMX R25, R24, R19, R25, PT ;  /* 0x0000001318197246 */ /* 0x000fc60003800119 */
[----:B------:R-:W2:Y:S01]  /*1ca0*/  LDS R24, [R2+0x3d00] ;  /* 0x003d000002187984 */ /* 0x000ea20000000800 */
[----:B-----5:R-:W-:-:S03]  /*1cb0*/  VIADDMNMX R27, R26, R15, R14, PT ;  /* 0x0000000f1a1b7246 */ /* 0x020fc6000380010e */
[----:B------:R-:W3:Y:S04]  /*1cc0*/  LDS R15, [R2+0x3e80] ;  /* 0x003e8000020f7984 */ /* 0x000ee80000000800 */
[----:B------:R-:W4:Y:S01]  /*1cd0*/  LDS R14, [R2+0x3f80] ;  /* 0x003f8000020e7984 */ /* 0x000f220000000800 */
[----:B------:R-:W-:Y:S02]  /*1ce0*/  VIADDMNMX R18, R26, R19, R18, PT ;  /* 0x000000131a127246 */ /* 0x000fe40003800112 */
[-C--:B0-----:R-:W-:Y:S02]  /*1cf0*/  VIADDMNMX R27, R3, R4.reuse, R27, PT ;  /* 0x00000004031b7246 */ /* 0x081fe4000380011b */
[C---:B------:R-:W-:Y:S02]  /*1d00*/  VIADDMNMX R12, R13.reuse, R4, R12, PT ;  /* 0x000000040d0c7246 */ /* 0x040fe4000380010c */
[----:B-1----:R-:W-:-:S02]  /*1d10*/  VIADDMNMX R25, R13, R8, R25, PT ;  /* 0x000000080d197246 */ /* 0x002fc40003800119 */
[----:B------:R-:W-:Y:S02]  /*1d20*/  VIADDMNMX R18, R3, R8, R18, PT ;  /* 0x0000000803127246 */ /* 0x000fe40003800112 */
[-C--:B------:R-:W-:Y:S02]  /*1d30*/  VIADDMNMX R27, R16, R5.reuse, R27, PT ;  /* 0x00000005101b7246 */ /* 0x080fe4000380011b */
[C---:B--2---:R-:W-:Y:S02]  /*1d40*/  VIADDMNMX R12, R24.reuse, R5, R12, PT ;  /* 0x00000005180c7246 */ /* 0x044fe4000380010c */
[-C--:B------:R-:W-:Y:S02]  /*1d50*/  VIADDMNMX R25, R24, R9.reuse, R25, PT ;  /* 0x0000000918197246 */ /* 0x080fe40003800119 */
[----:B------:R-:W-:Y:S02]  /*1d60*/  VIADDMNMX R18, R16, R9, R18, PT ;  /* 0x0000000910127246 */ /* 0x000fe40003800112 */
[----:B---3--:R-:W-:-:S02]  /*1d70*/  VIADDMNMX R27, R15, R6, R27, PT ;  /* 0x000000060f1b7246 */ /* 0x008fc4000380011b */
[C---:B------:R-:W-:Y:S02]  /*1d80*/  VIADDMNMX R12, R17.reuse, R6, R12, PT ;  /* 0x00000006110c7246 */ /* 0x040fe4000380010c */
[-C--:B------:R-:W-:Y:S02]  /*1d90*/  VIADDMNMX R25, R17, R10.reuse, R25, PT ;  /* 0x0000000a11197246 */ /* 0x080fe40003800119 */
[----:B------:R-:W-:Y:S02]  /*1da0*/  VIADDMNMX R18, R15, R10, R18, PT ;  /* 0x0000000a0f127246 */ /* 0x000fe40003800112 */
[-C--:B----4-:R-:W-:Y:S02]  /*1db0*/  VIADDMNMX R27, R14, R7.reuse, R27, PT ;  /* 0x000000070e1b7246 */ /* 0x090fe4000380011b */
[C---:B------:R-:W-:Y:S02]  /*1dc0*/  VIADDMNMX R7, R28.reuse, R7, R12, PT ;  /* 0x000000071c077246 */ /* 0x040fe4000380010c */
[----:B------:R-:W-:-:S02]  /*1dd0*/  VIADDMNMX R25, R28, R11, R25, PT ;  /* 0x0000000b1c197246 */ /* 0x000fc40003800119 */
[----:B------:R-:W-:Y:S01]  /*1de0*/  VIADDMNMX R11, R14, R11, R18, PT ;  /* 0x0000000b0e0b7246 */ /* 0x000fe20003800112 */
[----:B------:R-:W-:Y:S04]  /*1df0*/  STG.E desc[UR8][R22.64+0x80], R27 ;  /* 0x0000801b16007986 */ /* 0x000fe8000c101908 */
[----:B------:R-:W-:Y:S04]  /*1e00*/  STG.E desc[UR8][R22.64], R7 ;  /* 0x0000000716007986 */ /* 0x000fe8000c101908 */
[----:B------:R-:W-:Y:S04]  /*1e10*/  STG.E desc[UR8][R20.64], R25 ;  /* 0x0000001914007986 */ /* 0x000fe8000c101908 */
[----:B------:R-:W-:Y:S01]  /*1e20*/  STG.E desc[UR8][R20.64+0x80], R11 ;  /* 0x0000800b14007986 */ /* 0x000fe2000c101908 */
[----:B------:R-:W-:Y:S05]  /*1e30*/  EXIT ;  /* 0x000000000000794d */ /* 0x000fea0003800000 */
.L_x_0:
[----:B------:R-:W-:-:S00]  /*1e40*/  BRA `(.L_x_0) ;  /* 0xfffffffc00fc7947 */ /* 0x000fc0000383ffff */
[----:B------:R-:W-:-:S00]  /*1e50*/  NOP ;  /* 0x0000000000007918 */ /* 0x000fc00000000000 */
        /* <DEDUP_REMOVED lines=10> */
.L_x_131:


//--------------------- .text._Z6phase2Piii       --------------------------
	.section	.text._Z6phase2Piii,"ax",@progbits
	.align	128
        .global         _Z6phase2Piii
        .type           _Z6phase2Piii,@function
        .size           _Z6phase2Piii,(.L_x_132 - _Z6phase2Piii)
        .other          _Z6phase2Piii,@"STO_CUDA_ENTRY STV_DEFAULT"
_Z6phase2Piii:
.text._Z6phase2Piii:
[----:B------:R-:W-:Y:S01]  /*0000*/  LDC R1, c[0x0][0x37c] ;  /* 0x0000df00ff017b82 */ /* 0x000fe20000000800 */
[----:B------:R-:W0:Y:S07]  /*0010*/  S2R R7, SR_CTAID.X ;  /* 0x0000000000077919 */ /* 0x000e2e0000002500 */
[----:B------:R-:W0:Y:S02]  /*0020*/  LDC R8, c[0x0][0x388] ;  /* 0x0000e200ff087b82 */ /* 0x000e240000000800 */
[----:B0-----:R-:W-:-:S13]  /*0030*/  ISETP.NE.AND P0, PT, R7, R8, PT ;  /* 0x000000080700720c */ /* 0x001fda0003f05270 */
[----:B------:R-:W-:Y:S05]  /*0040*/  @!P0 EXIT ;  /* 0x000000000000894d */ /* 0x000fea0003800000 */
[----:B------:R-:W0:Y:S01]  /*0050*/  S2R R13, SR_CTAID.Y ;  /* 0x00000000000d7919 */ /* 0x000e220000002600 */
[----:B------:R-:W1:Y:S01]  /*0060*/  LDC R10, c[0x0][0x38c] ;  /* 0x0000e300ff0a7b82 */ /* 0x000e620000000800 */
[----:B------:R-:W2:Y:S01]  /*0070*/  LDCU.64 UR8, c[0x0][0x358] ;  /* 0x00006b00ff0877ac */ /* 0x000ea20008000a00 */
[----:B------:R-:W3:Y:S01]  /*0080*/  S2R R6, SR_TID.Y ;  /* 0x0000000000067919 */ /* 0x000ee20000002200 */
[----:B------:R-:W4:Y:S05]  /*0090*/  S2R R0, SR_TID.X ;  /* 0x0000000000007919 */ /* 0x000f2a0000002100 */
[----:B------:R-:W5:Y:S01]  /*00a0*/  LDC.64 R4, c[0x0][0x380] ;  /* 0x0000e000ff047b82 */ /* 0x000f620000000a00 */
[----:B0-----:R-:W-:-:S04]  /*00b0*/  ISETP.NE.AND P0, PT, R13, RZ, PT ;  /* 0x000000ff0d00720c */ /* 0x001fc80003f05270 */
[CC--:B------:R-:W-:Y:S01]  /*00c0*/  SEL R3, R7.reuse, R8.reuse, !P0 ;  /* 0x0000000807037207 */ /* 0x0c0fe20004000000 */
[C---:B---3--:R-:W-:Y:S01]  /*00d0*/  IMAD R2, R8.reuse, 0x40, R6 ;  /* 0x0000004008027824 */ /* 0x048fe200078e0206 */
[----:B------:R-:W-:Y:S01]  /*00e0*/  SEL R7, R7, R8, P0 ;  /* 0x0000000807077207 */ /* 0x000fe20000000000 */
[--C-:B----4-:R-:W-:Y:S02]  /*00f0*/  IMAD R9, R8, 0x40, R0.reuse ;  /* 0x0000004008097824 */ /* 0x110fe400078e0200 */
[----:B------:R-:W-:Y:S02]  /*0100*/  IMAD R8, R3, 0x40, R0 ;  /* 0x0000004003087824 */ /* 0x000fe400078e0200 */
[----:B------:R-:W-:Y:S02]  /*0110*/  IMAD R7, R7, 0x40, R6 ;  /* 0x0000004007077824 */ /* 0x000fe400078e0206 */
[-C--:B-1----:R-:W-:Y:S02]  /*0120*/  IMAD R9, R2, R10.reuse, R9 ;  /* 0x0000000a02097224 */ /* 0x082fe400078e0209 */
[----:B------:R-:W-:-:S02]  /*0130*/  IMAD R7, R7, R10, R8 ;  /* 0x0000000a07077224 */ /* 0x000fc400078e0208 */
[C---:B------:R-:W-:Y:S02]  /*0140*/  IMAD R11, R10.reuse, 0x20, R9 ;  /* 0x000000200a0b7824 */ /* 0x040fe400078e0209 */
[----:B------:R-:W-:Y:S02]  /*0150*/  IMAD R15, R10, 0x20, R7 ;  /* 0x000000200a0f7824 */ /* 0x000fe400078e0207 */
[----:B-----5:R-:W-:-:S04]  /*0160*/  IMAD.WIDE R8, R9, 0x4, R4 ;  /* 0x0000000409087825 */ /* 0x020fc800078e0204 */
[--C-:B------:R-:W-:Y:S01]  /*0170*/  IMAD.WIDE R10, R11, 0x4, R4.reuse ;  /* 0x000000040b0a7825 */ /* 0x100fe200078e0204 */
[----:B--2---:R-:W2:Y:S03]  /*0180*/  LDG.E R12, desc[UR8][R8.64] ;  /* 0x00000008080c7981 */ /* 0x004ea6000c1e1900 */
[--C-:B------:R-:W-:Y:S01]  /*0190*/  IMAD.WIDE R2, R7, 0x4, R4.reuse ;  /* 0x0000000407027825 */ /* 0x100fe200078e0204 */
[----:B------:R0:W3:Y:S03]  /*01a0*/  LDG.E R14, desc[UR8][R8.64+0x80] ;  /* 0x00008008080e7981 */ /* 0x0000e6000c1e1900 */
[----:B------:R-:W-:Y:S01]  /*01b0*/  IMAD.WIDE R4, R15, 0x4, R4 ;  /* 0x000000040f047825 */ /* 0x000fe200078e0204 */
[----:B------:R-:W4:Y:S04]  /*01c0*/  LDG.E R16, desc[UR8][R10.64] ;  /* 0x000000080a107981 */ /* 0x000f28000c1e1900 */
[----:B------:R1:W5:Y:S04]  /*01d0*/  LDG.E R18, desc[UR8][R10.64+0x80] ;  /* 0x000080080a127981 */ /* 0x000368000c1e1900 */
[----:B------:R-:W5:Y:S04]  /*01e0*/  LDG.E R15, desc[UR8][R2.64] ;  /* 0x00000008020f7981 */ /* 0x000f68000c1e1900 */
[----:B------:R-:W5:Y:S04]  /*01f0*/  LDG.E R17, desc[UR8][R2.64+0x80] ;  /* 0x0000800802117981 */ /* 0x000f68000c1e1900 */
[----:B------:R-:W5:Y:S04]  /*0200*/  LDG.E R19, desc[UR8][R4.64] ;  /* 0x0000000804137981 */ /* 0x000f68000c1e1900 */
[----:B------:R-:W5:Y:S01]  /*0210*/  LDG.E R21, desc[UR8][R4.64+0x80] ;  /* 0x0000800804157981 */ /* 0x000f62000c1e1900 */
[----:B------:R-:W0:Y:S01]  /*0220*/  S2UR UR6, SR_CgaCtaId ;  /* 0x00000000000679c3 */ /* 0x000e220000008800 */
[----:B------:R-:W-:Y:S01]  /*0230*/  UMOV UR4, 0x400 ;  /* 0x0000040000047882 */ /* 0x000fe20000000000 */
[----:B------:R-:W-:Y:S01]  /*0240*/  ISETP.NE.AND P1, PT, R13, RZ, PT ;  /* 0x000000ff0d00720c */ /* 0x000fe20003f25270 */
[----:B------:R-:W-:-:S02]  /*0250*/  UIADD3 UR5, UPT, UPT, UR4, 0x4000, URZ ;  /* 0x0000400004057890 */ /* 0x000fc4000fffe0ff */
[----:B0-----:R-:W-:Y:S02]  /*0260*/  ULEA UR4, UR6, UR4, 0x18 ;  /* 0x0000000406047291 */ /* 0x001fe4000f8ec0ff */
[----:B------:R-:W-:-:S04]  /*0270*/  ULEA UR5, UR6, UR5, 0x18 ;  /* 0x0000000506057291 */ /* 0x000fc8000f8ec0ff */
[C---:B------:R-:W-:Y:S02]  /*0280*/  LEA R7, R6.reuse, UR4, 0x8 ;  /* 0x0000000406077c11 */ /* 0x040fe4000f8e40ff */
[----:B------:R-:W-:Y:S02]  /*0290*/  LEA R9, R6, UR5, 0x8 ;  /* 0x0000000506097c11 */ /* 0x000fe4000f8e40ff */
[C---:B-1----:R-:W-:Y:S01]  /*02a0*/  LEA R10, R0.reuse, UR4, 0x2 ;  /* 0x00000004000a7c11 */ /* 0x042fe2000f8e10ff */
[C---:B------:R-:W-:Y:S02]  /*02b0*/  IMAD R11, R0.reuse, 0x4, R7 ;  /* 0x00000004000b7824 */ /* 0x040fe400078e0207 */
[C---:B------:R-:W-:Y:S01]  /*02c0*/  IMAD R6, R0.reuse, 0x4, R9 ;  /* 0x0000000400067824 */ /* 0x040fe200078e0209 */
[----:B------:R-:W-:Y:S02]  /*02d0*/  LEA R0, R0, UR5, 0x2 ;  /* 0x0000000500007c11 */ /* 0x000fe4000f8e10ff */
[----:B--2---:R0:W-:Y:S04]  /*02e0*/  STS [R11], R12 ;  /* 0x0000000c0b007388 */ /* 0x0041e80000000800 */
[----:B---3--:R0:W-:Y:S04]  /*02f0*/  STS [R11+0x80], R14 ;  /* 0x0000800e0b007388 */ /* 0x0081e80000000800 */
[----:B----4-:R0:W-:Y:S04]  /*0300*/  STS [R11+0x2000], R16 ;  /* 0x002000100b007388 */ /* 0x0101e80000000800 */
[----:B-----5:R0:W-:Y:S04]  /*0310*/  STS [R11+0x2080], R18 ;  /* 0x002080120b007388 */ /* 0x0201e80000000800 */
[----:B------:R0:W-:Y:S04]  /*0320*/  STS [R6], R15 ;  /* 0x0000000f06007388 */ /* 0x0001e80000000800 */
[----:B------:R0:W-:Y:S04]  /*0330*/  STS [R6+0x80], R17 ;  /* 0x0000801106007388 */ /* 0x0001e80000000800 */
[----:B------:R0:W-:Y:S04]  /*0340*/  STS [R6+0x2000], R19 ;  /* 0x0020001306007388 */ /* 0x0001e80000000800 */
[----:B------:R0:W-:Y:S01]  /*0350*/  STS [R6+0x2080], R21 ;  /* 0x0020801506007388 */ /* 0x0001e20000000800 */
[----:B------:R-:W-:Y:S06]  /*0360*/  BAR.SYNC.DEFER_BLOCKING 0x0 ;  /* 0x0000000000007b1d */ /* 0x000fec0000010000 */
[----:B------:R0:W1:Y:S01]  /*0370*/  LDS R8, [R6+0x2080] ;  /* 0x0020800006087984 */ /* 0x0000620000000800 */
[----:B------:R-:W-:Y:S05]  /*0380*/  @P1 BRA `(.L_x_1) ;  /* 0x0000000000401947 */ /* 0x000fea0003800000 */
[----:B0-----:R-:W-:Y:S04]  /*0390*/  LDS R11, [R7] ;  /* 0x00000000070b7984 */ /* 0x001fe80000000800 */
[----:B------:R-:W-:Y:S04]  /*03a0*/  LDS R12, [R6] ;  /* 0x00000000060c7984 */ /* 0x000fe80000000800 */
[----:B------:R-:W0:Y:S04]  /*03b0*/  LDS R13, [R0] ;  /* 0x00000000000d7984 */ /* 0x000e280000000800 */
[----:B------:R-:W-:Y:S01]  /*03c0*/  LDS R17, [R7+0x2000] ;  /* 0x0020000007117984 */ /* 0x000fe20000000800 */
[----:B0-----:R-:W-:-:S03]  /*03d0*/  VIADDMNMX R13, R13, R11, R12, PT ;  /* 0x0000000b0d0d7246 */ /* 0x001fc6000380010c */
[----:B------:R-:W-:Y:S04]  /*03e0*/  LDS R12, [R6+0x80] ;  /* 0x00008000060c7984 */ /* 0x000fe80000000800 */
[----:B------:R-:W-:Y:S04]  /*03f0*/  STS [R6], R13 ;  /* 0x0000000d06007388 */ /* 0x000fe80000000800 */
[----:B------:R-:W0:Y:S02]  /*0400*/  LDS R14, [R0+0x80] ;  /* 0x00008000000e7984 */ /* 0x000e240000000800 */
[----:B0-----:R-:W-:-:S02]  /*0410*/  VIADDMNMX R11, R14, R11, R12, PT ;  /* 0x0000000b0e0b7246 */ /* 0x001fc4000380010c */
[----:B------:R-:W-:Y:S04]  /*0420*/  LDS R12, [R6+0x2000] ;  /* 0x00200000060c7984 */ /* 0x000fe80000000800 */
[----:B------:R-:W-:Y:S04]  /*0430*/  STS [R6+0x80], R11 ;  /* 0x0000800b06007388 */ /* 0x000fe80000000800 */
[----:B------:R-:W0:Y:S02]  /*0440*/  LDS R15, [R0] ;  /* 0x00000000000f7984 */ /* 0x000e240000000800 */
[----:B0-----:R-:W-:-:S05]  /*0450*/  VIADDMNMX R15, R15, R17, R12, PT ;  /* 0x000000110f0f7246 */ /* 0x001fca000380010c */
[----:B------:R0:W-:Y:S04]  /*0460*/  STS [R6+0x2000], R15 ;  /* 0x0020000f06007388 */ /* 0x0001e80000000800 */
[----:B------:R0:W2:Y:S01]  /*0470*/  LDS R12, [R0+0x80] ;  /* 0x00008000000c7984 */ /* 0x0000a20000000800 */
[----:B------:R-:W-:Y:S05]  /*0480*/  BRA `(.L_x_2) ;  /* 0x00000000003c7947 */ /* 0x000fea0003800000 */
.L_x_1:
[----:B0-----:R-:W-:Y:S04]  /*0490*/  LDS R15, [R10] ;  /* 0x000000000a0f7984 */ /* 0x001fe80000000800 */
[----:B------:R-:W-:Y:S04]  /*04a0*/  LDS R12, [R6] ;  /* 0x00000000060c7984 */ /* 0x000fe80000000800 */
[----:B------:R-:W0:Y:S04]  /*04b0*/  LDS R13, [R9] ;  /* 0x00000000090d7984 */ /* 0x000e280000000800 */
[----:B------:R-:W-:Y:S01]  /*04c0*/  LDS R11, [R6+0x80] ;  /* 0x00008000060b7984 */ /* 0x000fe20000000800 */
[----:B0-----:R-:W-:-:S03]  /*04d0*/  VIADDMNMX R13, R13, R15, R12, PT ;  /* 0x0000000f0d0d7246 */ /* 0x001fc6000380010c */
[----:B------:R-:W-:Y:S04]  /*04e0*/  LDS R12, [R10+0x80] ;  /* 0x000080000a0c7984 */ /* 0x000fe80000000800 */
[----:B------:R-:W-:Y:S04]  /*04f0*/  STS [R6], R13 ;  /* 0x0000000d06007388 */ /* 0x000fe80000000800 */
[----:B------:R-:W0:Y:S02]  /*0500*/  LDS R14, [R9] ;  /* 0x00000000090e7984 */ /* 0x000e240000000800 */
[----:B0-----:R-:W-:-:S02]  /*0510*/  VIADDMNMX R11, R14, R12, R11, PT ;  /* 0x0000000c0e0b7246 */ /* 0x001fc4000380010b */
[----:B------:R-:W-:Y:S04]  /*0520*/  LDS R14, [R6+0x2000] ;  /* 0x00200000060e7984 */ /* 0x000fe80000000800 */
[----:B------:R-:W-:Y:S04]  /*0530*/  STS [R6+0x80], R11 ;  /* 0x0000800b06007388 */ /* 0x000fe80000000800 */
[----:B------:R-:W0:Y:S02]  /*0540*/  LDS R16, [R9+0x2000] ;  /* 0x0020000009107984 */ /* 0x000e240000000800 */
[----:B0-----:R-:W-:-:S05]  /*0550*/  VIADDMNMX R15, R16, R15, R14, PT ;  /* 0x0000000f100f7246 */ /* 0x001fca000380010e */
[----:B------:R3:W-:Y:S04]  /*0560*/  STS [R6+0x2000], R15 ;  /* 0x0020000f06007388 */ /* 0x0007e80000000800 */
[----:B------:R3:W4:Y:S02]  /*0570*/  LDS R17, [R9+0x2000] ;  /* 0x0020000009117984 */ /* 0x0007240000000800 */
.L_x_2:
[----:B-12-4-:R-:W-:Y:S01]  /*0580*/  VIADDMNMX R14, R12, R17, R8, PT ;  /* 0x000000110c0e7246 */ /* 0x016fe20003800108 */
[----:B------:R-:W-:Y:S06]  /*0590*/  @!P0 BRA `(.L_x_3) ;  /* 0x0000000000348947 */ /* 0x000fec0003800000 */
[----:B------:R-:W-:Y:S04]  /*05a0*/  LDS R8, [R10+0x100] ;  /* 0x000100000a087984 */ /* 0x000fe80000000800 */
[----:B------:R-:W1:Y:S02]  /*05b0*/  LDS R12, [R9+0x4] ;  /* 0x00000400090c7984 */ /* 0x000e640000000800 */
[----:B-1----:R-:W-:Y:S02]  /*05c0*/  VIADDMNMX R17, R12, R8, R13, PT ;  /* 0x000000080c117246 */ /* 0x002fe4000380010d */
[----:B------:R-:W-:Y:S04]  /*05d0*/  LDS R13, [R10+0x180] ;  /* 0x000180000a0d7984 */ /* 0x000fe80000000800 */
[----:B------:R-:W-:Y:S04]  /*05e0*/  STS [R6], R17 ;  /* 0x0000001106007388 */ /* 0x000fe80000000800 */
[----:B------:R-:W1:Y:S02]  /*05f0*/  LDS R12, [R9+0x4] ;  /* 0x00000400090c7984 */ /* 0x000e640000000800 */
[----:B-1----:R-:W-:-:S05]  /*0600*/  VIADDMNMX R19, R12, R13, R11, PT ;  /* 0x0000000d0c137246 */ /* 0x002fca000380010b */
[----:B------:R-:W-:Y:S04]  /*0610*/  STS [R6+0x80], R19 ;  /* 0x0000801306007388 */ /* 0x000fe80000000800 */
[----:B------:R-:W0:Y:S02]  /*0620*/  LDS R11, [R9+0x2004] ;  /* 0x00200400090b7984 */ /* 0x000e240000000800 */
[----:B0--3--:R-:W-:-:S05]  /*0630*/  VIADDMNMX R15, R11, R8, R15, PT ;  /* 0x000000080b0f7246 */ /* 0x009fca000380010f */
[----:B------:R2:W-:Y:S04]  /*0640*/  STS [R6+0x2000], R15 ;  /* 0x0020000f06007388 */ /* 0x0005e80000000800 */
[----:B------:R2:W3:Y:S01]  /*0650*/  LDS R8, [R9+0x2004] ;  /* 0x0020040009087984 */ /* 0x0004e20000000800 */
[----:B------:R-:W-:Y:S05]  /*0660*/  BRA `(.L_x_4) ;  /* 0x0000000000307947 */ /* 0x000fea0003800000 */
.L_x_3:
[----:B------:R-:W-:Y:S04]  /*0670*/  LDS R12, [R7+0x4] ;  /* 0x00000400070c7984 */ /* 0x000fe80000000800 */
[----:B------:R-:W1:Y:S04]  /*0680*/  LDS R17, [R0+0x100] ;  /* 0x0001000000117984 */ /* 0x000e680000000800 */
[----:B------:R-:W-:Y:S01]  /*0690*/  LDS R8, [R7+0x2004] ;  /* 0x0020040007087984 */ /* 0x000fe20000000800 */
[----:B-1----:R-:W-:-:S05]  /*06a0*/  VIADDMNMX R17, R17, R12, R13, PT ;  /* 0x0000000c11117246 */ /* 0x002fca000380010d */
[----:B------:R-:W-:Y:S04]  /*06b0*/  STS [R6], R17 ;  /* 0x0000001106007388 */ /* 0x000fe80000000800 */
[----:B------:R-:W1:Y:S02]  /*06c0*/  LDS R19, [R0+0x180] ;  /* 0x0001800000137984 */ /* 0x000e640000000800 */
[----:B-1----:R-:W-:-:S05]  /*06d0*/  VIADDMNMX R19, R19, R12, R11, PT ;  /* 0x0000000c13137246 */ /* 0x002fca000380010b */
[----:B------:R-:W-:Y:S04]  /*06e0*/  STS [R6+0x80], R19 ;  /* 0x0000801306007388 */ /* 0x000fe80000000800 */
[----:B------:R-:W0:Y:S02]  /*06f0*/  LDS R11, [R0+0x100] ;  /* 0x00010000000b7984 */ /* 0x000e240000000800 */
[----:B0--3--:R-:W-:-:S05]  /*0700*/  VIADDMNMX R15, R11, R8, R15, PT ;  /* 0x000000080b0f7246 */ /* 0x009fca000380010f */
[----:B------:R0:W-:Y:S04]  /*0710*/  STS [R6+0x2000], R15 ;  /* 0x0020000f06007388 */ /* 0x0001e80000000800 */
[----:B------:R0:W1:Y:S02]  /*0720*/  LDS R13, [R0+0x180] ;  /* 0x00018000000d7984 */ /* 0x0000640000000800 */
.L_x_4:
[----:B-1-3--:R-:W-:-:S05]  /*0730*/  VIADDMNMX R21, R13, R8, R14, PT ;  /* 0x000000080d157246 */ /* 0x00afca000380010e */
[----:B------:R1:W-:Y:S01]  /*0740*/  STS [R6+0x2080], R21 ;  /* 0x0020801506007388 */ /* 0x0003e20000000800 */
[----:B------:R-:W-:Y:S05]  /*0750*/  @!P0 BRA `(.L_x_5) ;  /* 0x0000000000348947 */ /* 0x000fea0003800000 */
[----:B------:R-:W-:Y:S04]  /*0760*/  LDS R8, [R10+0x200] ;  /* 0x000200000a087984 */ /* 0x000fe80000000800 */
[----:B------:R-:W3:Y:S04]  /*0770*/  LDS R11, [R9+0x8] ;  /* 0x00000800090b7984 */ /* 0x000ee80000000800 */
[----:B------:R-:W-:Y:S01]  /*0780*/  LDS R13, [R10+0x280] ;  /* 0x000280000a0d7984 */ /* 0x000fe20000000800 */
[----:B---3--:R-:W-:-:S05]  /*0790*/  VIADDMNMX R17, R11, R8, R17, PT ;  /* 0x000000080b117246 */ /* 0x008fca0003800111 */
[----:B------:R-:W-:Y:S04]  /*07a0*/  STS [R6], R17 ;  /* 0x0000001106007388 */ /* 0x000fe80000000800 */
[----:B------:R-:W3:Y:S02]  /*07b0*/  LDS R12, [R9+0x8] ;  /* 0x00000800090c7984 */ /* 0x000ee40000000800 */
[----:B---3--:R-:W-:-:S05]  /*07c0*/  VIADDMNMX R19, R12, R13, R19, PT ;  /* 0x0000000d0c137246 */ /* 0x008fca0003800113 */
[----:B------:R-:W-:Y:S04]  /*07d0*/  STS [R6+0x80], R19 ;  /* 0x0000801306007388 */ /* 0x000fe80000000800 */
[----:B------:R-:W0:Y:S02]  /*07e0*/  LDS R11, [R9+0x2008] ;  /* 0x00200800090b7984 */ /* 0x000e240000000800 */
[----:B0-2---:R-:W-:-:S05]  /*07f0*/  VIADDMNMX R15, R11, R8, R15, PT ;  /* 0x000000080b0f7246 */ /* 0x005fca000380010f */
[----:B------:R0:W-:Y:S04]  /*0800*/  STS [R6+0x2000], R15 ;  /* 0x0020000f06007388 */ /* 0x0001e80000000800 */
[----:B------:R0:W2:Y:S01]  /*0810*/  LDS R8, [R9+0x2008] ;  /* 0x0020080009087984 */ /* 0x0000a20000000800 */
[----:B------:R-:W-:Y:S05]  /*0820*/  BRA `(.L_x_6) ;  /* 0x0000000000307947 */ /* 0x000fea0003800000 */
.L_x_5:
[----:B------:R-:W-:Y:S04]  /*0830*/  LDS R12, [R7+0x8] ;  /* 0x00000800070c7984 */ /* 0x000fe80000000800 */
[----:B------:R-:W3:Y:S02]  /*0840*/  LDS R8, [R0+0x200] ;  /* 0x0002000000087984 */ /* 0x000ee40000000800 */
[-C--:B---3--:R-:W-:Y:S02]  /*0850*/  VIADDMNMX R17, R8, R12.reuse, R17, PT ;  /* 0x0000000c08117246 */ /* 0x088fe40003800111 */
[----:B------:R-:W-:Y:S04]  /*0860*/  LDS R8, [R7+0x2008] ;  /* 0x0020080007087984 */ /* 0x000fe80000000800 */
[----:B------:R-:W-:Y:S04]  /*0870*/  STS [R6], R17 ;  /* 0x0000001106007388 */ /* 0x000fe80000000800 */
[----:B------:R-:W3:Y:S02]  /*0880*/  LDS R11, [R0+0x280] ;  /* 0x00028000000b7984 */ /* 0x000ee40000000800 */
[----:B---3--:R-:W-:-:S05]  /*0890*/  VIADDMNMX R19, R11, R12, R19, PT ;  /* 0x0000000c0b137246 */ /* 0x008fca0003800113 */
[----:B------:R-:W-:Y:S04]  /*08a0*/  STS [R6+0x80], R19 ;  /* 0x0000801306007388 */ /* 0x000fe80000000800 */
[----:B------:R-:W0:Y:S02]  /*08b0*/  LDS R11, [R0+0x200] ;  /* 0x00020000000b7984 */ /* 0x000e240000000800 */
[----:B0-2---:R-:W-:-:S05]  /*08c0*/  VIADDMNMX R15, R11, R8, R15, PT ;  /* 0x000000080b0f7246 */ /* 0x005fca000380010f */
[----:B------:R3:W-:Y:S04]  /*08d0*/  STS [R6+0x2000], R15 ;  /* 0x0020000f06007388 */ /* 0x0007e80000000800 */
[----:B------:R3:W4:Y:S02]  /*08e0*/  LDS R13, [R0+0x280] ;  /* 0x00028000000d7984 */ /* 0x0007240000000800 */
.L_x_6:
[----:B-12-4-:R-:W-:Y:S01]  /*08f0*/  VIADDMNMX R21, R13, R8, R21, PT ;  /* 0x000000080d157246 */ /* 0x016fe20003800115 */
[----:B------:R-:W-:Y:S06]  /*0900*/  @!P0 BRA `(.L_x_7) ;  /* 0x0000000000348947 */ /* 0x000fec0003800000 */
        /* <DEDUP_REMOVED lines=11> */
[----:B------:R0:W1:Y:S01]  /*09c0*/  LDS R8, [R9+0x200c] ;  /* 0x00200c0009087984 */ /* 0x0000620000000800 */
[----:B------:R-:W-:Y:S05]  /*09d0*/  BRA `(.L_x_8) ;  /* 0x0000000000307947 */ /* 0x000fea0003800000 */
.L_x_7:
[----:B------:R-:W-:Y:S04]  /*09e0*/  LDS R12, [R7+0xc] ;  /* 0x00000c00070c7984 */ /* 0x000fe80000000800 */
[----:B------:R-:W1:Y:S02]  /*09f0*/  LDS R8, [R0+0x300] ;  /* 0x0003000000087984 */ /* 0x000e640000000800 */
[-C--:B-1----:R-:W-:Y:S02]  /*0a00*/  VIADDMNMX R17, R8, R12.reuse, R17, PT ;  /* 0x0000000c08117246 */ /* 0x082fe40003800111 */
        /* <DEDUP_REMOVED lines=8> */
[----:B------:R2:W3:Y:S02]  /*0a90*/  LDS R13, [R0+0x380] ;  /* 0x00038000000d7984 */ /* 0x0004e40000000800 */
.L_x_8:
[----:B-1-3--:R-:W-:Y:S01]  /*0aa0*/  VIADDMNMX R21, R13, R8, R21, PT ;  /* 0x000000080d157246 */ /* 0x00afe20003800115 */
        /* <DEDUP_REMOVED lines=10> */
[----:B0-2---:R-:W-:-:S05]  /*0b50*/  VIADDMNMX R15, R11, R8, R15, PT ;  /* 0x000000080b0f7246 */ /* 0x005fca000380010f */
[----:B------:R0:W-:Y:S04]  /*0b60*/  STS [R6+0x2000], R15 ;  /* 0x0020000f06007388 */ /* 0x0001e80000000800 */
[----:B------:R0:W1:Y:S01]  /*0b70*/  LDS R8, [R9+0x2010] ;  /* 0x0020100009087984 */ /* 0x0000620000000800 */
[----:B------:R-:W-:Y:S05]  /*0b80*/  BRA `(.L_x_10) ;  /* 0x0000000000307947 */ /* 0x000fea0003800000 */
.L_x_9:
        /* <DEDUP_REMOVED lines=9> */
[----:B0-2---:R-:W-:-:S05]  /*0c20*/  VIADDMNMX R15, R11, R8, R15, PT ;  /* 0x000000080b0f7246 */ /* 0x005fca000380010f */
[----:B------:R2:W-:Y:S04]  /*0c30*/  STS [R6+0x2000], R15 ;  /* 0x0020000f06007388 */ /* 0x0005e80000000800 */
[----:B------:R2:W3:Y:S02]  /*0c40*/  LDS R13, [R0+0x480] ;  /* 0x00048000000d7984 */ /* 0x0004e40000000800 */
.L_x_10:
        /* <DEDUP_REMOVED lines=14> */
[----:B------:R3:W4:Y:S01]  /*0d30*/  LDS R8, [R9+0x2014] ;  /* 0x0020140009087984 */ /* 0x0007220000000800 */
[----:B------:R-:W-:Y:S05]  /*0d40*/  BRA `(.L_x_12) ;  /* 0x0000000000307947 */ /* 0x000fea0003800000 */
.L_x_11:
        /* <DEDUP_REMOVED lines=11> */
[----:B------:R0:W2:Y:S02]  /*0e00*/  LDS R13, [R0+0x580] ;  /* 0x00058000000d7984 */ /* 0x0000a40000000800 */
.L_x_12:
        /* <DEDUP_REMOVED lines=15> */
.L_x_13:
        /* <DEDUP_REMOVED lines=12> */
.L_x_14:
        /* <DEDUP_REMOVED lines=13> */
[----:B------:R2:W3:Y:S01]  /*1090*/  LDS R8, [R9+0x201c] ;  /* 0x00201c0009087984 */ /* 0x0004e20000000800 */
[----:B------:R-:W-:Y:S05]  /*10a0*/  BRA `(.L_x_16) ;  /* 0x0000000000307947 */ /* 0x000fea0003800000 */
.L_x_15:
        /* <DEDUP_REMOVED lines=11> */
[----:B------:R0:W1:Y:S02]  /*1160*/  LDS R13, [R0+0x780] ;  /* 0x00078000000d7984 */ /* 0x0000640000000800 */
.L_x_16:
        /* <DEDUP_REMOVED lines=16> */
.L_x_17:
        /* <DEDUP_REMOVED lines=12> */
.L_x_18:
        /* <DEDUP_REMOVED lines=15> */
.L_x_19:
        /* <DEDUP_REMOVED lines=12> */
.L_x_20:
        /* <DEDUP_REMOVED lines=15> */
.L_x_21:
        /* <DEDUP_REMOVED lines=12> */
.L_x_22:
        /* <DEDUP_REMOVED lines=16> */
.L_x_23:
        /* <DEDUP_REMOVED lines=12> */
.L_x_24:
        /* <DEDUP_REMOVED lines=15> */
.L_x_25:
        /* <DEDUP_REMOVED lines=12> */
.L_x_26:
        /* <DEDUP_REMOVED lines=15> */
.L_x_27:
        /* <DEDUP_REMOVED lines=12> */
.L_x_28:
        /* <DEDUP_REMOVED lines=16> */
.L_x_29:
        /* <DEDUP_REMOVED lines=12> */
.L_x_30:
        /* <DEDUP_REMOVED lines=15> */
.L_x_31:
        /* <DEDUP_REMOVED lines=12> */
.L_x_32:
        /* <DEDUP_REMOVED lines=15> */
.L_x_33:
        /* <DEDUP_REMOVED lines=12> */
.L_x_34:
        /* <DEDUP_REMOVED lines=16> */
.L_x_35:
        /* <DEDUP_REMOVED lines=12> */
.L_x_36:
        /* <DEDUP_REMOVED lines=15> */
.L_x_37:
        /* <DEDUP_REMOVED lines=12> */
.L_x_38:
        /* <DEDUP_REMOVED lines=15> */
.L_x_39:
        /* <DEDUP_REMOVED lines=12> */
.L_x_40:
        /* <DEDUP_REMOVED lines=16> */
.L_x_41:
        /* <DEDUP_REMOVED lines=12> */
.L_x_42:
        /* <DEDUP_REMOVED lines=15> */
.L_x_43:
        /* <DEDUP_REMOVED lines=12> */
.L_x_44:
        /* <DEDUP_REMOVED lines=15> */
.L_x_45:
        /* <DEDUP_REMOVED lines=12> */
.L_x_46:
        /* <DEDUP_REMOVED lines=16> */
.L_x_47:
        /* <DEDUP_REMOVED lines=12> */
.L_x_48:
        /* <DEDUP_REMOVED lines=15> */
.L_x_49:
        /* <DEDUP_REMOVED lines=12> */
.L_x_50:
        /* <DEDUP_REMOVED lines=15> */
.L_x_51:
        /* <DEDUP_REMOVED lines=12> */
.L_x_52:
        /* <DEDUP_REMOVED lines=16> */
.L_x_53:
        /* <DEDUP_REMOVED lines=12> */
.L_x_54:
        /* <DEDUP_REMOVED lines=15> */
.L_x_55:
        /* <DEDUP_REMOVED lines=12> */
.L_x_56:
        /* <DEDUP_REMOVED lines=15> */
.L_x_57:
        /* <DEDUP_REMOVED lines=12> */
.L_x_58:
        /* <DEDUP_REMOVED lines=16> */
.L_x_59:
        /* <DEDUP_REMOVED lines=12> */
.L_x_60:
        /* <DEDUP_REMOVED lines=15> */
.L_x_61:
        /* <DEDUP_REMOVED lines=12> */
.L_x_62:
        /* <DEDUP_REMOVED lines=15> */
.L_x_63:
        /* <DEDUP_REMOVED lines=12> */
.L_x_64:
        /* <DEDUP_REMOVED lines=16> */
.L_x_65:
        /* <DEDUP_REMOVED lines=12> */
.L_x_66:
[----:B-12-4-:R-:W-:-:S05]  /*3c30*/  VIADDMNMX R21, R13, R8, R21, PT ;  /* 0x000000080d157246 */ /* 0x016fca0003800115 */
[----:B------:R1:W-:Y:S01]  /*3c40*/  STS [R6+0x2080], R21 ;  /* 0x0020801506007388 */ /* 0x0003e20000000800 */
[----:B------:R-:W-:Y:S05]  /*3c50*/  @!P0 BRA `(.L_x_67) ;  /* 0x0000000000348947 */ /* 0x000fea0003800000 */
[----:B------:R-:W-:Y:S04]  /*3c60*/  LDS R8, [R10+0x2100] ;  /* 0x002100000a087984 */ /* 0x000fe80000000800 */
[----:B------:R-:W2:Y:S04]  /*3c70*/  LDS R11, [R9+0x84] ;  /* 0x00008400090b7984 */ /* 0x000ea80000000800 */
[----:B------:R-:W-:Y:S01]  /*3c80*/  LDS R13, [R10+0x2180] ;  /* 0x002180000a0d7984 */ /* 0x000fe20000000800 */
[----:B--2---:R-:W-:-:S05]  /*3c90*/  VIADDMNMX R17, R11, R8, R17, PT ;  /* 0x000000080b117246 */ /* 0x004fca0003800111 */
[----:B------:R-:W-:Y:S04]  /*3ca0*/  STS [R6], R17 ;  /* 0x0000001106007388 */ /* 0x000fe80000000800 */
[----:B------:R-:W2:Y:S02]  /*3cb0*/  LDS R12, [R9+0x84] ;  /* 0x00008400090c7984 */ /* 0x000ea40000000800 */
[----:B--2---:R-:W-:-:S05]  /*3cc0*/  VIADDMNMX R19, R12, R13, R19, PT ;  /* 0x0000000d0c137246 */ /* 0x004fca0003800113 */
[----:B------:R-:W-:Y:S04]  /*3cd0*/  STS [R6+0x80], R19 ;  /* 0x0000801306007388 */ /* 0x000fe80000000800 */
[----:B------:R-:W0:Y:S02]  /*3ce0*/  LDS R11, [R9+0x2084] ;  /* 0x00208400090b7984 */ /* 0x000e240000000800 */
[----:B0--3--:R-:W-:-:S05]  /*3cf0*/  VIADDMNMX R15, R11, R8, R15, PT ;  /* 0x000000080b0f7246 */ /* 0x009fca000380010f */
[----:B------:R3:W-:Y:S04]  /*3d00*/  STS [R6+0x2000], R15 ;  /* 0x0020000f06007388 */ /* 0x0007e80000000800 */
[----:B------:R3:W4:Y:S01]  /*3d10*/  LDS R8, [R9+0x2084] ;  /* 0x0020840009087984 */ /* 0x0007220000000800 */
[----:B------:R-:W-:Y:S05]  /*3d20*/  BRA `(.L_x_68) ;  /* 0x0000000000307947 */ /* 0x000fea0003800000 */
.L_x_67:
[----:B------:R-:W-:Y:S04]  /*3d30*/  LDS R12, [R7+0x84] ;  /* 0x00008400070c7984 */ /* 0x000fe80000000800 */
[----:B------:R-:W2:Y:S02]  /*3d40*/  LDS R8, [R0+0x2100] ;  /* 0x0021000000087984 */ /* 0x000ea40000000800 */
[-C--:B--2---:R-:W-:Y:S02]  /*3d50*/  VIADDMNMX R17, R8, R12.reuse, R17, PT ;  /* 0x0000000c08117246 */ /* 0x084fe40003800111 */
[----:B------:R-:W-:Y:S04]  /*3d60*/  LDS R8, [R7+0x2084] ;  /* 0x0020840007087984 */ /* 0x000fe80000000800 */
[----:B------:R-:W-:Y:S04]  /*3d70*/  STS [R6], R17 ;  /* 0x0000001106007388 */ /* 0x000fe80000000800 */
[----:B------:R-:W2:Y:S02]  /*3d80*/  LDS R11, [R0+0x2180] ;  /* 0x00218000000b7984 */ /* 0x000ea40000000800 */
[----:B--2---:R-:W-:-:S05]  /*3d90*/  VIADDMNMX R19, R11, R12, R19, PT ;  /* 0x0000000c0b137246 */ /* 0x004fca0003800113 */
[----:B------:R-:W-:Y:S04]  /*3da0*/  STS [R6+0x80], R19 ;  /* 0x0000801306007388 */ /* 0x000fe80000000800 */
[----:B------:R-:W0:Y:S02]  /*3db0*/  LDS R11, [R0+0x2100] ;  /* 0x00210000000b7984 */ /* 0x000e240000000800 */
[----:B0--3--:R-:W-:-:S05]  /*3dc0*/  VIADDMNMX R15, R11, R8, R15, PT ;  /* 0x000000080b0f7246 */ /* 0x009fca000380010f */
[----:B------:R0:W-:Y:S04]  /*3dd0*/  STS [R6+0x2000], R15 ;  /* 0x0020000f06007388 */ /* 0x0001e80000000800 */
[----:B------:R0:W2:Y:S02]  /*3de0*/  LDS R13, [R0+0x2180] ;  /* 0x00218000000d7984 */ /* 0x0000a40000000800 */
.L_x_68:
        /* <DEDUP_REMOVED lines=14> */
[----:B------:R0:W2:Y:S01]  /*3ed0*/  LDS R8, [R9+0x2088] ;  /* 0x0020880009087984 */ /* 0x0000a20000000800 */
[----:B------:R-:W-:Y:S05]  /*3ee0*/  BRA `(.L_x_70) ;  /* 0x0000000000307947 */ /* 0x000fea0003800000 */
.L_x_69:
        /* <DEDUP_REMOVED lines=11> */
[----:B------:R3:W4:Y:S02]  /*3fa0*/  LDS R13, [R0+0x2280] ;  /* 0x00228000000d7984 */ /* 0x0007240000000800 */
.L_x_70:
        /* <DEDUP_REMOVED lines=16> */
.L_x_71:
        /* <DEDUP_REMOVED lines=12> */
.L_x_72:
        /* <DEDUP_REMOVED lines=16> */
.L_x_73:
        /* <DEDUP_REMOVED lines=12> */
.L_x_74:
        /* <DEDUP_REMOVED lines=16> */
.L_x_75:
        /* <DEDUP_REMOVED lines=12> */
.L_x_76:
        /* <DEDUP_REMOVED lines=16> */
.L_x_77:
        /* <DEDUP_REMOVED lines=12> */
.L_x_78:
        /* <DEDUP_REMOVED lines=16> */
.L_x_79:
        /* <DEDUP_REMOVED lines=12> */
.L_x_80:
        /* <DEDUP_REMOVED lines=16> */
.L_x_81:
        /* <DEDUP_REMOVED lines=12> */
.L_x_82:
        /* <DEDUP_REMOVED lines=16> */
.L_x_83:
        /* <DEDUP_REMOVED lines=12> */
.L_x_84:
        /* <DEDUP_REMOVED lines=16> */
.L_x_85:
        /* <DEDUP_REMOVED lines=12> */
.L_x_86:
        /* <DEDUP_REMOVED lines=16> */
.L_x_87:
        /* <DEDUP_REMOVED lines=12> */
.L_x_88:
        /* <DEDUP_REMOVED lines=16> */
.L_x_89:
        /* <DEDUP_REMOVED lines=12> */
.L_x_90:
        /* <DEDUP_REMOVED lines=16> */
.L_x_91:
        /* <DEDUP_REMOVED lines=12> */
.L_x_92:
        /* <DEDUP_REMOVED lines=16> */
.L_x_93:
        /* <DEDUP_REMOVED lines=12> */
.L_x_94:
        /* <DEDUP_REMOVED lines=16> */
.L_x_95:
        /* <DEDUP_REMOVED lines=12> */
.L_x_96:
        /* <DEDUP_REMOVED lines=16> */
.L_x_97:
        /* <DEDUP_REMOVED lines=12> */
.L_x_98:
        /* <DEDUP_REMOVED lines=16> */
.L_x_99:
        /* <DEDUP_REMOVED lines=12> */
.L_x_100:
        /* <DEDUP_REMOVED lines=16> */
.L_x_101:
        /* <DEDUP_REMOVED lines=12> */
.L_x_102:
        /* <DEDUP_REMOVED lines=16> */
.L_x_103:
        /* <DEDUP_REMOVED lines=12> */
.L_x_104:
        /* <DEDUP_REMOVED lines=16> */
.L_x_105:
        /* <DEDUP_REMOVED lines=12> */
.L_x_106:
        /* <DEDUP_REMOVED lines=16> */
.L_x_107:
        /* <DEDUP_REMOVED lines=12> */
.L_x_108:
        /* <DEDUP_REMOVED lines=16> */
.L_x_109:
        /* <DEDUP_REMOVED lines=12> */
.L_x_110:
        /* <DEDUP_REMOVED lines=16> */
.L_x_111:
        /* <DEDUP_REMOVED lines=12> */
.L_x_112:
        /* <DEDUP_REMOVED lines=16> */
.L_x_113:
        /* <DEDUP_REMOVED lines=12> */
.L_x_114:
        /* <DEDUP_REMOVED lines=16> */
.L_x_115:
        /* <DEDUP_REMOVED lines=12> */
.L_x_116:
        /* <DEDUP_REMOVED lines=16> */
.L_x_117:
        /* <DEDUP_REMOVED lines=12> */
.L_x_118:
        /* <DEDUP_REMOVED lines=16> */
.L_x_119:
        /* <DEDUP_REMOVED lines=12> */
.L_x_120:
        /* <DEDUP_REMOVED lines=16> */
.L_x_121:
        /* <DEDUP_REMOVED lines=12> */
.L_x_122:
        /* <DEDUP_REMOVED lines=16> */
.L_x_123:
        /* <DEDUP_REMOVED lines=12> */
.L_x_124:
        /* <DEDUP_REMOVED lines=16> */
.L_x_125:
        /* <DEDUP_REMOVED lines=12> */
.L_x_126:
[----:B--2-4-:R-:W-:-:S05]  /*70b0*/  VIADDMNMX R13, R13, R8, R21, PT ;  /* 0x000000080d0d7246 */ /* 0x014fca0003800115 */
[----:B------:R2:W-:Y:S01]  /*70c0*/  STS [R6+0x2080], R13 ;  /* 0x0020800d06007388 */ /* 0x0005e20000000800 */
[----:B------:R-:W-:Y:S05]  /*70d0*/  @!P0 BRA `(.L_x_127) ;  /* 0x0000000000348947 */ /* 0x000fea0003800000 */
[----:B---3--:R-:W-:Y:S04]  /*70e0*/  LDS R0, [R10+0x3f00] ;  /* 0x003f00000a007984 */ /* 0x008fe80000000800 */
        /* <DEDUP_REMOVED lines=8> */
[----:B0-----:R-:W-:-:S05]  /*7170*/  VIADDMNMX R15, R7, R0, R15, PT ;  /* 0x00000000070f7246 */ /* 0x001fca000380010f */
[----:B------:R4:W-:Y:S04]  /*7180*/  STS [R6+0x2000], R15 ;  /* 0x0020000f06007388 */ /* 0x0009e80000000800 */
[----:B------:R4:W0:Y:S01]  /*7190*/  LDS R8, [R9+0x20fc] ;  /* 0x0020fc0009087984 */ /* 0x0008220000000800 */
[----:B------:R-:W-:Y:S05]  /*71a0*/  BRA `(.L_x_128) ;  /* 0x0000000000307947 */ /* 0x000fea0003800000 */
.L_x_127:
[----:B------:R-:W-:Y:S04]  /*71b0*/  LDS R10, [R7+0xfc] ;  /* 0x0000fc00070a7984 */ /* 0x000fe80000000800 */
[----:B------:R-:W4:Y:S02]  /*71c0*/  LDS R8, [R0+0x3f00] ;  /* 0x003f000000087984 */ /* 0x000f240000000800 */
[-C--:B----4-:R-:W-:Y:S02]  /*71d0*/  VIADDMNMX R17, R8, R10.reuse, R17, PT ;  /* 0x0000000a08117246 */ /* 0x090fe40003800111 */
[----:B------:R-:W-:Y:S04]  /*71e0*/  LDS R8, [R7+0x20fc] ;  /* 0x0020fc0007087984 */ /* 0x000fe80000000800 */
[----:B------:R-:W-:Y:S04]  /*71f0*/  STS [R6], R17 ;  /* 0x0000001106007388 */ /* 0x000fe80000000800 */
[----:B0-----:R-:W0:Y:S02]  /*7200*/  LDS R9, [R0+0x3f80] ;  /* 0x003f800000097984 */ /* 0x001e240000000800 */
[----:B0-----:R-:W-:-:S05]  /*7210*/  VIADDMNMX R19, R9, R10, R19, PT ;  /* 0x0000000a09137246 */ /* 0x001fca0003800113 */
[----:B------:R-:W-:Y:S04]  /*7220*/  STS [R6+0x80], R19 ;  /* 0x0000801306007388 */ /* 0x000fe80000000800 */
[----:B------:R-:W3:Y:S02]  /*7230*/  LDS R9, [R0+0x3f00] ;  /* 0x003f000000097984 */ /* 0x000ee40000000800 */
[----:B---3--:R-:W-:-:S05]  /*7240*/  VIADDMNMX R15, R9, R8, R15, PT ;  /* 0x00000008090f7246 */ /* 0x008fca000380010f */
[----:B------:R0:W-:Y:S04]  /*7250*/  STS [R6+0x2000], R15 ;  /* 0x0020000f06007388 */ /* 0x0001e80000000800 */
[----:B------:R0:W3:Y:S02]  /*7260*/  LDS R11, [R0+0x3f80] ;  /* 0x003f8000000b7984 */ /* 0x0000e40000000800 */
.L_x_128:
[----:B0--3--:R-:W-:Y:S01]  /*7270*/  VIADDMNMX R11, R11, R8, R13, PT ;  /* 0x000000080b0b7246 */ /* 0x009fe2000380010d */
[----:B------:R-:W-:Y:S04]  /*7280*/  STG.E desc[UR8][R2.64], R17 ;  /* 0x0000001102007986 */ /* 0x000fe8000c101908 */
[----:B------:R-:W-:Y:S04]  /*7290*/  STG.E desc[UR8][R2.64+0x80], R19 ;  /* 0x0000801302007986 */ /* 0x000fe8000c101908 */
[----:B------:R-:W-:Y:S04]  /*72a0*/  STG.E desc[UR8][R4.64], R15 ;  /* 0x0000000f04007986 */ /* 0x000fe8000c101908 */
[----:B------:R-:W-:Y:S04]  /*72b0*/  STG.E desc[UR8][R4.64+0x80], R11 ;  /* 0x0000800b04007986 */ /* 0x000fe8000c101908 */
[----:B------:R-:W-:Y:S01]  /*72c0*/  STS [R6+0x2080], R11 ;  /* 0x0020800b06007388 */ /* 0x000fe20000000800 */
[----:B------:R-:W-:Y:S05]  /*72d0*/  EXIT ;  /* 0x000000000000794d */ /* 0x000fea0003800000 */
.L_x_129:
        /* <DEDUP_REMOVED lines=10> */
.L_x_132:


//--------------------- .text._Z6phase1Piii       --------------------------
	.section	.text._Z6phase1Piii,"ax",@progbits
	.align	128
        .global         _Z6phase1Piii
        .type           _Z6phase1Piii,@function
        .size           _Z6phase1Piii,(.L_x_133 - _Z6phase1Piii)
        .other          _Z6phase1Piii,@"STO_CUDA_ENTRY STV_DEFAULT"
_Z6phase1Piii:
.text._Z6phase1Piii:
[----:B------:R-:W-:Y:S01]  /*0000*/  LDC R1, c[0x0][0x37c] ;  /* 0x0000df00ff017b82 */ /* 0x000fe20000000800 */
[----:B------:R-:W0:Y:S07]  /*0010*/  S2R R6, SR_TID.Y ;  /* 0x0000000000067919 */ /* 0x000e2e0000002200 */
[----:B------:R-:W0:Y:S01]  /*0020*/  LDC.64 R10, c[0x0][0x388] ;  /* 0x0000e200ff0a7b82 */ /* 0x000e220000000a00 */
[----:B------:R-:W1:Y:S01]  /*0030*/  LDCU.64 UR6, c[0x0][0x358] ;  /* 0x00006b00ff0677ac */ /* 0x000e620008000a00 */
[----:B------:R-:W2:Y:S06]  /*0040*/  S2R R8, SR_TID.X ;  /* 0x0000000000087919 */ /* 0x000eac0000002100 */
[----:B------:R-:W3:Y:S01]  /*0050*/  LDC.64 R4, c[0x0][0x380] ;  /* 0x0000e000ff047b82 */ /* 0x000ee20000000a00 */
[----:B0-----:R-:W-:-:S02]  /*0060*/  IMAD R3, R11, 0x40, R6 ;  /* 0x000000400b037824 */ /* 0x001fc400078e0206 */
[----:B--2---:R-:W-:-:S04]  /*0070*/  IMAD R0, R11, 0x40, R8 ;  /* 0x000000400b007824 */ /* 0x004fc800078e0208 */
[----:B------:R-:W-:-:S04]  /*0080*/  IMAD R3, R3, R10, R0 ;  /* 0x0000000a03037224 */ /* 0x000fc800078e0200 */
[----:B------:R-:W-:Y:S02]  /*0090*/  IMAD R7, R10, 0x20, R3 ;  /* 0x000000200a077824 */ /* 0x000fe400078e0203 */
[----:B---3--:R-:W-:-:S04]  /*00a0*/  IMAD.WIDE R2, R3, 0x4, R4 ;  /* 0x0000000403027825 */ /* 0x008fc800078e0204 */
[----:B------:R-:W-:Y:S01]  /*00b0*/  IMAD.WIDE R4, R7, 0x4, R4 ;  /* 0x0000000407047825 */ /* 0x000fe200078e0204 */
[----:B-1----:R-:W2:Y:S04]  /*00c0*/  LDG.E R9, desc[UR6][R2.64] ;  /* 0x0000000602097981 */ /* 0x002ea8000c1e1900 */
[----:B------:R-:W3:Y:S04]  /*00d0*/  LDG.E R11, desc[UR6][R2.64+0x80] ;  /* 0x00008006020b7981 */ /* 0x000ee8000c1e1900 */
[----:B------:R-:W4:Y:S04]  /*00e0*/  LDG.E R13, desc[UR6][R4.64] ;  /* 0x00000006040d7981 */ /* 0x000f28000c1e1900 */
[----:B------:R-:W5:Y:S01]  /*00f0*/  LDG.E R15, desc[UR6][R4.64+0x80] ;  /* 0x00008006040f7981 */ /* 0x000f62000c1e1900 */
[----:B------:R-:W0:Y:S01]  /*0100*/  S2UR UR5, SR_CgaCtaId ;  /* 0x00000000000579c3 */ /* 0x000e220000008800 */
[----:B------:R-:W-:-:S02]  /*0110*/  UMOV UR4, 0x400 ;  /* 0x0000040000047882 */ /* 0x000fc40000000000 */
[----:B0-----:R-:W-:-:S06]  /*0120*/  ULEA UR4, UR5, UR4, 0x18 ;  /* 0x0000000405047291 */ /* 0x001fcc000f8ec0ff */
[----:B------:R-:W-:Y:S02]  /*0130*/  LEA R6, R6, UR4, 0x8 ;  /* 0x0000000406067c11 */ /* 0x000fe4000f8e40ff */
[----:B------:R-:W-:-:S03]  /*0140*/  LEA R7, R8, UR4, 0x2 ;  /* 0x0000000408077c11 */ /* 0x000fc6000f8e10ff */
[----:B------:R-:W-:-:S05]  /*0150*/  IMAD R0, R8, 0x4, R6 ;  /* 0x0000000408007824 */ /* 0x000fca00078e0206 */
[----:B--2---:R-:W-:Y:S04]  /*0160*/  STS [R0], R9 ;  /* 0x0000000900007388 */ /* 0x004fe80000000800 */
[----:B---3--:R-:W-:Y:S04]  /*0170*/  STS [R0+0x80], R11 ;  /* 0x0000800b00007388 */ /* 0x008fe80000000800 */
[----:B----4-:R-:W-:Y:S04]  /*0180*/  STS [R0+0x2000], R13 ;  /* 0x0020000d00007388 */ /* 0x010fe80000000800 */
[----:B-----5:R-:W-:Y:S01]  /*0190*/  STS [R0+0x2080], R15 ;  /* 0x0020800f00007388 */ /* 0x020fe20000000800 */
[----:B------:R-:W-:Y:S06]  /*01a0*/  BAR.SYNC.DEFER_BLOCKING 0x0 ;  /* 0x0000000000007b1d */ /* 0x000fec0000010000 */
[----:B------:R-:W-:Y:S04]  /*01b0*/  LDS R8, [R0] ;  /* 0x0000000000087984 */ /* 0x000fe80000000800 */
[----:B------:R-:W-:Y:S04]  /*01c0*/  LDS R17, [R6] ;  /* 0x0000000006117984 */ /* 0x000fe80000000800 */
[----:B------:R-:W0:Y:S02]  /*01d0*/  LDS R10, [R7] ;  /* 0x00000000070a7984 */ /* 0x000e240000000800 */
[----:B0-----:R-:W-:-:S02]  /*01e0*/  VIADDMNMX R17, R10, R17, R8, PT ;  /* 0x000000110a117246 */ /* 0x001fc40003800108 */
[----:B------:R-:W-:Y:S04]  /*01f0*/  LDS R8, [R0+0x80] ;  /* 0x0000800000087984 */ /* 0x000fe80000000800 */
[----:B------:R-:W-:Y:S04]  /*0200*/  STS [R0], R17 ;  /* 0x0000001100007388 */ /* 0x000fe80000000800 */
[----:B------:R-:W-:Y:S04]  /*0210*/  LDS R9, [R6] ;  /* 0x0000000006097984 */ /* 0x000fe80000000800 */
[----:B------:R-:W0:Y:S02]  /*0220*/  LDS R10, [R7+0x80] ;  /* 0x00008000070a7984 */ /* 0x000e240000000800 */
[----:B0-----:R-:W-:-:S02]  /*0230*/  VIADDMNMX R9, R10, R9, R8, PT ;  /* 0x000000090a097246 */ /* 0x001fc40003800108 */
[----:B------:R-:W-:Y:S04]  /*0240*/  LDS R8, [R0+0x2000] ;  /* 0x0020000000087984 */ /* 0x000fe80000000800 */
[----:B------:R-:W-:Y:S04]  /*0250*/  STS [R0+0x80], R9 ;  /* 0x0000800900007388 */ /* 0x000fe80000000800 */
[----:B------:R-:W-:Y:S04]  /*0260*/  LDS R11, [R6+0x2000] ;  /* 0x00200000060b7984 */ /* 0x000fe80000000800 */
[----:B------:R-:W0:Y:S02]  /*0270*/  LDS R10, [R7] ;  /* 0x00000000070a7984 */ /* 0x000e240000000800 */
[----:B0-----:R-:W-:-:S02]  /*0280*/  VIADDMNMX R11, R10, R11, R8, PT ;  /* 0x0000000b0a0b7246 */ /* 0x001fc40003800108 */
[----:B------:R-:W-:Y:S04]  /*0290*/  LDS R8, [R0+0x2080] ;  /* 0x0020800000087984 */ /* 0x000fe80000000800 */
[----:B------:R-:W-:Y:S04]  /*02a0*/  STS [R0+0x2000], R11 ;  /* 0x0020000b00007388 */ /* 0x000fe80000000800 */
[----:B------:R-:W-:Y:S04]  /*02b0*/  LDS R13, [R6+0x2000] ;  /* 0x00200000060d7984 */ /* 0x000fe80000000800 */
[----:B------:R-:W0:Y:S02]  /*02c0*/  LDS R10, [R7+0x80] ;  /* 0x00008000070a7984 */ /* 0x000e240000000800 */
[----:B0-----:R-:W-:-:S05]  /*02d0*/  VIADDMNMX R13, R10, R13, R8, PT ;  /* 0x0000000d0a0d7246 */ /* 0x001fca0003800108 */
[----:B------:R-:W-:Y:S01]  /*02e0*/  STS [R0+0x2080], R13 ;  /* 0x0020800d00007388 */ /* 0x000fe20000000800 */
[----:B------:R-:W-:Y:S06]  /*02f0*/  BAR.SYNC.DEFER_BLOCKING 0x0 ;  /* 0x0000000000007b1d */ /* 0x000fec0000010000 */
[----:B------:R-:W-:Y:S04]  /*0300*/  LDS R8, [R0] ;  /* 0x0000000000087984 */ /* 0x000fe80000000800 */
[----:B------:R-:W-:Y:S04]  /*0310*/  LDS R9, [R6+0x4] ;  /* 0x0000040006097984 */ /* 0x000fe80000000800 */
[----:B------:R-:W0:Y:S02]  /*0320*/  LDS R10, [R7+0x100] ;  /* 0x00010000070a7984 */ /* 0x000e240000000800 */
[----:B0-----:R-:W-:-:S02]  /*0330*/  VIADDMNMX R9, R10, R9, R8, PT ;  /* 0x000000090a097246 */ /* 0x001fc40003800108 */
[----:B------:R-:W-:Y:S04]  /*0340*/  LDS R8, [R0+0x80] ;  /* 0x0000800000087984 */ /* 0x000fe80000000800 */
[----:B------:R-:W-:Y:S04]  /*0350*/  STS [R0], R9 ;  /* 0x0000000900007388 */ /* 0x000fe80000000800 */
[----:B------:R-:W-:Y:S04]  /*0360*/  LDS R11, [R6+0x4] ;  /* 0x00000400060b7984 */ /* 0x000fe80000000800 */
[----:B------:R-:W0:Y:S02]  /*0370*/  LDS R10, [R7+0x180] ;  /* 0x00018000070a7984 */ /* 0x000e240000000800 */
[----:B0-----:R-:W-:-:S02]  /*0380*/  VIADDMNMX R11, R10, R11, R8, PT ;  /* 0x0000000b0a0b7246 */ /* 0x001fc40003800108 */
[----:B------:R-:W-:Y:S04]  /*0390*/  LDS R8, [R0+0x2000] ;  /* 0x0020000000087984 */ /* 0x000fe80000000800 */
[----:B------:R-:W-:Y:S04]  /*03a0*/  STS [R0+0x80], R11 ;  /* 0x0000800b00007388 */ /* 0x000fe80000000800 */
[----:B------:R-:W-:Y:S04]  /*03b0*/  LDS R13, [R6+0x2004] ;  /* 0x00200400060d7984 */ /* 0x000fe80000000800 */
[----:B------:R-:W0:Y:S02]  /*03c0*/  LDS R10, [R7+0x100] ;  /* 0x00010000070a7984 */ /* 0x000e240000000800 */
        /* <DEDUP_REMOVED lines=1310> */
[----:B------:R-:W0:Y:S04]  /*55b0*/  LDS R9, [R0] ;  /* 0x0000000000097984 */ /* 0x000e280000000800 */
[----:B------:R-:W1:Y:S04]  /*55c0*/  LDS R15, [R0+0x80] ;  /* 0x00008000000f7984 */ /* 0x000e680000000800 */
[----:B------:R-:W2:Y:S04]  /*55d0*/  LDS R19, [R0+0x2080] ;  /* 0x0020800000137984 */ /* 0x000ea80000000800 */
[----:B------:R-:W3:Y:S04]  /*55e0*/  LDS R17, [R0+0x2000] ;  /* 0x0020000000117984 */ /* 0x000ee80000000800 */
[----:B0-----:R-:W-:Y:S04]  /*55f0*/  STG.E desc[UR6][R2.64], R9 ;  /* 0x0000000902007986 */ /* 0x001fe8000c101906 */
[----:B-1----:R-:W-:Y:S04]  /*5600*/  STG.E desc[UR6][R2.64+0x80], R15 ;  /* 0x0000800f02007986 */ /* 0x002fe8000c101906 */
[----:B--2---:R-:W-:Y:S04]  /*5610*/  STG.E desc[UR6][R4.64+0x80], R19 ;  /* 0x0000801304007986 */ /* 0x004fe8000c101906 */
[----:B---3--:R-:W-:Y:S01]  /*5620*/  STG.E desc[UR6][R4.64], R17 ;  /* 0x0000001104007986 */ /* 0x008fe2000c101906 */
[----:B------:R-:W-:Y:S05]  /*5630*/  EXIT ;  /* 0x000000000000794d */ /* 0x000fea0003800000 */
.L_x_130:
        /* <DEDUP_REMOVED lines=12> */
.L_x_133:


//--------------------- .nv.shared._Z6phase3Piiii --------------------------
	.section	.nv.shared._Z6phase3Piiii,"aw",@nobits
	.sectionflags	@""
	.align	4
.nv.shared._Z6phase3Piiii:
	.zero		33792


//--------------------- .nv.shared.reserved.0     --------------------------
	.section	.nv.shared.reserved.0,"aw",@nobits
	.weak		__nv_reservedSMEM_offset_0_alias
	.size		__nv_reservedSMEM_offset_0_alias, 0, 64
	.other		__nv_reservedSMEM_offset_0_alias,@"STO_CUDA_RESERVED_SHARED STV_DEFAULT"
__nv_reservedSMEM_offset_0_alias:
	.zero		0
	.zero		64


//--------------------- .nv.shared._Z6phase2Piii  --------------------------
	.section	.nv.shared._Z6phase2Piii,"aw",@nobits
	.sectionflags	@""
	.align	4
.nv.shared._Z6phase2Piii:
	.zero		33792


//--------------------- .nv.shared._Z6phase1Piii  --------------------------
	.section	.nv.shared._Z6phase1Piii,"aw",@nobits
	.sectionflags	@""
	.align	4
.nv.shared._Z6phase1Piii:
	.zero		17408


//--------------------- .nv.constant0._Z6phase3Piiii --------------------------
	.section	.nv.constant0._Z6phase3Piiii,"a",@progbits
	.sectionflags	@""
	.align	4
.nv.constant0._Z6phase3Piiii:
	.zero		916


//--------------------- .nv.constant0._Z6phase2Piii --------------------------
	.section	.nv.constant0._Z6phase2Piii,"a",@progbits
	.sectionflags	@""
	.align	4
.nv.constant0._Z6phase2Piii:
	.zero		912


//--------------------- .nv.constant0._Z6phase1Piii --------------------------
	.section	.nv.constant0._Z6phase1Piii,"a",@progbits
	.sectionflags	@""
	.align	4
.nv.constant0._Z6phase1Piii:
	.zero		912


//--------------------- SYMBOLS --------------------------

	.type		.nv.reservedSmem.offset0,@object
	.size		.nv.reservedSmem.offset0,0x4
	.type		.nv.reservedSmem.cap,@object
	.size		.nv.reservedSmem.cap,0x4
